//
// Generated by NVIDIA NVVM Compiler
//
// Compiler Build ID: CL-36424714
// Cuda compilation tools, release 13.0, V13.0.88
// Based on NVVM 20.0.0
//

.version 9.0
.target sm_100
.address_size 64

	// .globl	_Z30computeColorTemperaturesKernelPK6rgba_tPfi

.visible .entry _Z30computeColorTemperaturesKernelPK6rgba_tPfi(
	.param .u64 .ptr .align 1 _Z30computeColorTemperaturesKernelPK6rgba_tPfi_param_0,
	.param .u64 .ptr .align 1 _Z30computeColorTemperaturesKernelPK6rgba_tPfi_param_1,
	.param .u32 _Z30computeColorTemperaturesKernelPK6rgba_tPfi_param_2
)
{
	.reg .pred 	%p<33>;
	.reg .b16 	%rs<7>;
	.reg .b32 	%r<40>;
	.reg .b32 	%f<229>;
	.reg .b64 	%rd<11>;

	ld.param.u64 	%rd2, [_Z30computeColorTemperaturesKernelPK6rgba_tPfi_param_0];
	ld.param.u64 	%rd3, [_Z30computeColorTemperaturesKernelPK6rgba_tPfi_param_1];
	ld.param.u32 	%r2, [_Z30computeColorTemperaturesKernelPK6rgba_tPfi_param_2];
	cvta.to.global.u64 	%rd1, %rd3;
	mov.u32 	%r3, %ctaid.x;
	mov.u32 	%r4, %ntid.x;
	mov.u32 	%r5, %tid.x;
	mad.lo.s32 	%r1, %r3, %r4, %r5;
	setp.ge.s32 	%p1, %r1, %r2;
	@%p1 bra 	$L__BB0_25;
	cvta.to.global.u64 	%rd4, %rd2;
	mul.wide.s32 	%rd5, %r1, 4;
	add.s64 	%rd6, %rd4, %rd5;
	ld.global.nc.u8 	%rs1, [%rd6];
	cvt.u16.u8 	%rs2, %rs1;
	ld.global.nc.u8 	%rs3, [%rd6+1];
	cvt.u16.u8 	%rs4, %rs3;
	ld.global.nc.u8 	%rs5, [%rd6+2];
	cvt.u16.u8 	%rs6, %rs5;
	cvt.rn.f32.u16 	%f28, %rs2;
	div.rn.f32 	%f1, %f28, 0f437F0000;
	cvt.rn.f32.u16 	%f29, %rs4;
	div.rn.f32 	%f2, %f29, 0f437F0000;
	cvt.rn.f32.u16 	%f30, %rs6;
	div.rn.f32 	%f3, %f30, 0f437F0000;
	setp.leu.f32 	%p2, %f1, 0f3D25AEE6;
	@%p2 bra 	$L__BB0_7;
	add.f32 	%f32, %f1, 0f3D6147AE;
	div.rn.f32 	%f4, %f32, 0f3F870A3D;
	abs.f32 	%f5, %f4;
	setp.eq.f32 	%p3, %f4, 0f3F800000;
	mov.f32 	%f226, 0f3F800000;
	@%p3 bra 	$L__BB0_8;
	setp.num.f32 	%p4, %f5, %f5;
	@%p4 bra 	$L__BB0_5;
	mov.f32 	%f88, 0f4019999A;
	add.rn.f32 	%f226, %f4, %f88;
	bra.uni 	$L__BB0_8;
$L__BB0_5:
	setp.lt.f32 	%p5, %f5, 0f00800000;
	mul.f32 	%f33, %f5, 0f4B800000;
	selp.f32 	%f34, %f33, %f5, %p5;
	mov.b32 	%r6, %f34;
	add.s32 	%r7, %r6, -1060439283;
	and.b32  	%r8, %r7, -8388608;
	sub.s32 	%r9, %r6, %r8;
	mov.b32 	%f35, %r9;
	cvt.rn.f32.s32 	%f36, %r8;
	selp.f32 	%f37, 0fC1C00000, 0f00000000, %p5;
	fma.rn.f32 	%f38, %f36, 0f34000000, %f37;
	add.f32 	%f39, %f35, 0fBF800000;
	add.f32 	%f40, %f35, 0f3F800000;
	rcp.approx.ftz.f32 	%f41, %f40;
	add.f32 	%f42, %f39, %f39;
	mul.f32 	%f43, %f42, %f41;
	mul.f32 	%f44, %f43, %f43;
	neg.f32 	%f45, %f43;
	sub.f32 	%f46, %f39, %f43;
	add.f32 	%f47, %f46, %f46;
	fma.rn.f32 	%f48, %f45, %f39, %f47;
	mul.rn.f32 	%f49, %f41, %f48;
	fma.rn.f32 	%f50, %f44, 0f3A2C32E4, 0f3B52E7DB;
	fma.rn.f32 	%f51, %f50, %f44, 0f3C93BB73;
	fma.rn.f32 	%f52, %f51, %f44, 0f3DF6384F;
	mul.rn.f32 	%f53, %f52, %f44;
	fma.rn.f32 	%f54, %f43, 0f3FB8AA3B, %f38;
	mul.f32 	%f55, %f53, 0f40400000;
	sub.f32 	%f56, %f38, %f54;
	fma.rn.f32 	%f57, %f43, 0f3FB8AA3B, %f56;
	fma.rn.f32 	%f58, %f49, 0f3FB8AA3B, %f57;
	fma.rn.f32 	%f59, %f43, 0f32A55E34, %f58;
	fma.rn.f32 	%f60, %f55, %f49, %f59;
	fma.rn.f32 	%f61, %f53, %f43, %f60;
	add.rn.f32 	%f62, %f54, %f61;
	mov.f32 	%f63, 0f4019999A;
	mul.rn.f32 	%f64, %f62, %f63;
	cvt.rni.f32.f32 	%f65, %f64;
	sub.f32 	%f66, %f64, %f65;
	neg.f32 	%f67, %f64;
	fma.rn.f32 	%f68, %f62, 0f4019999A, %f67;
	neg.f32 	%f69, %f54;
	add.rn.f32 	%f70, %f62, %f69;
	neg.f32 	%f71, %f70;
	add.rn.f32 	%f72, %f61, %f71;
	fma.rn.f32 	%f73, %f72, 0f4019999A, %f68;
	add.f32 	%f74, %f66, %f73;
	setp.gt.f32 	%p6, %f65, 0f00000000;
	selp.b32 	%r10, 0, -2097152000, %p6;
	setp.neu.f32 	%p7, %f4, 0f00000000;
	setp.neu.f32 	%p8, %f5, 0f7F800000;
	setp.lt.f32 	%p9, %f64, 0f00000000;
	selp.f32 	%f75, 0f00000000, 0f7F800000, %p9;
	abs.f32 	%f76, %f64;
	setp.gt.f32 	%p10, %f76, 0f43180000;
	cvt.rzi.s32.f32 	%r11, %f65;
	shl.b32 	%r12, %r11, 23;
	sub.s32 	%r13, %r12, %r10;
	mov.b32 	%f77, %r13;
	add.s32 	%r14, %r10, 2130706432;
	mov.b32 	%f78, %r14;
	fma.rn.f32 	%f79, %f74, 0f391FCB8E, 0f3AAF85ED;
	fma.rn.f32 	%f80, %f79, %f74, 0f3C1D9856;
	fma.rn.f32 	%f81, %f80, %f74, 0f3D6357BB;
	fma.rn.f32 	%f82, %f81, %f74, 0f3E75FDEC;
	fma.rn.f32 	%f83, %f82, %f74, 0f3F317218;
	fma.rn.f32 	%f84, %f83, %f74, 0f3F800000;
	mul.f32 	%f85, %f84, %f78;
	mul.f32 	%f86, %f85, %f77;
	selp.f32 	%f226, %f75, %f86, %p10;
	and.pred  	%p11, %p7, %p8;
	@%p11 bra 	$L__BB0_8;
	add.f32 	%f87, %f4, %f4;
	mov.b32 	%r15, %f87;
	and.b32  	%r16, %r15, 2147483647;
	mov.b32 	%f226, %r16;
	bra.uni 	$L__BB0_8;
$L__BB0_7:
	div.rn.f32 	%f226, %f1, 0f414EB852;
$L__BB0_8:
	setp.leu.f32 	%p12, %f2, 0f3D25AEE6;
	@%p12 bra 	$L__BB0_14;
	add.f32 	%f90, %f2, 0f3D6147AE;
	div.rn.f32 	%f11, %f90, 0f3F870A3D;
	abs.f32 	%f12, %f11;
	setp.eq.f32 	%p13, %f11, 0f3F800000;
	mov.f32 	%f227, 0f3F800000;
	@%p13 bra 	$L__BB0_15;
	setp.num.f32 	%p14, %f12, %f12;
	@%p14 bra 	$L__BB0_12;
	mov.f32 	%f146, 0f4019999A;
	add.rn.f32 	%f227, %f11, %f146;
	bra.uni 	$L__BB0_15;
$L__BB0_12:
	setp.lt.f32 	%p15, %f12, 0f00800000;
	mul.f32 	%f91, %f12, 0f4B800000;
	selp.f32 	%f92, %f91, %f12, %p15;
	mov.b32 	%r17, %f92;
	add.s32 	%r18, %r17, -1060439283;
	and.b32  	%r19, %r18, -8388608;
	sub.s32 	%r20, %r17, %r19;
	mov.b32 	%f93, %r20;
	cvt.rn.f32.s32 	%f94, %r19;
	selp.f32 	%f95, 0fC1C00000, 0f00000000, %p15;
	fma.rn.f32 	%f96, %f94, 0f34000000, %f95;
	add.f32 	%f97, %f93, 0fBF800000;
	add.f32 	%f98, %f93, 0f3F800000;
	rcp.approx.ftz.f32 	%f99, %f98;
	add.f32 	%f100, %f97, %f97;
	mul.f32 	%f101, %f100, %f99;
	mul.f32 	%f102, %f101, %f101;
	neg.f32 	%f103, %f101;
	sub.f32 	%f104, %f97, %f101;
	add.f32 	%f105, %f104, %f104;
	fma.rn.f32 	%f106, %f103, %f97, %f105;
	mul.rn.f32 	%f107, %f99, %f106;
	fma.rn.f32 	%f108, %f102, 0f3A2C32E4, 0f3B52E7DB;
	fma.rn.f32 	%f109, %f108, %f102, 0f3C93BB73;
	fma.rn.f32 	%f110, %f109, %f102, 0f3DF6384F;
	mul.rn.f32 	%f111, %f110, %f102;
	fma.rn.f32 	%f112, %f101, 0f3FB8AA3B, %f96;
	mul.f32 	%f113, %f111, 0f40400000;
	sub.f32 	%f114, %f96, %f112;
	fma.rn.f32 	%f115, %f101, 0f3FB8AA3B, %f114;
	fma.rn.f32 	%f116, %f107, 0f3FB8AA3B, %f115;
	fma.rn.f32 	%f117, %f101, 0f32A55E34, %f116;
	fma.rn.f32 	%f118, %f113, %f107, %f117;
	fma.rn.f32 	%f119, %f111, %f101, %f118;
	add.rn.f32 	%f120, %f112, %f119;
	mov.f32 	%f121, 0f4019999A;
	mul.rn.f32 	%f122, %f120, %f121;
	cvt.rni.f32.f32 	%f123, %f122;
	sub.f32 	%f124, %f122, %f123;
	neg.f32 	%f125, %f122;
	fma.rn.f32 	%f126, %f120, 0f4019999A, %f125;
	neg.f32 	%f127, %f112;
	add.rn.f32 	%f128, %f120, %f127;
	neg.f32 	%f129, %f128;
	add.rn.f32 	%f130, %f119, %f129;
	fma.rn.f32 	%f131, %f130, 0f4019999A, %f126;
	add.f32 	%f132, %f124, %f131;
	setp.gt.f32 	%p16, %f123, 0f00000000;
	selp.b32 	%r21, 0, -2097152000, %p16;
	setp.neu.f32 	%p17, %f11, 0f00000000;
	setp.neu.f32 	%p18, %f12, 0f7F800000;
	setp.lt.f32 	%p19, %f122, 0f00000000;
	selp.f32 	%f133, 0f00000000, 0f7F800000, %p19;
	abs.f32 	%f134, %f122;
	setp.gt.f32 	%p20, %f134, 0f43180000;
	cvt.rzi.s32.f32 	%r22, %f123;
	shl.b32 	%r23, %r22, 23;
	sub.s32 	%r24, %r23, %r21;
	mov.b32 	%f135, %r24;
	add.s32 	%r25, %r21, 2130706432;
	mov.b32 	%f136, %r25;
	fma.rn.f32 	%f137, %f132, 0f391FCB8E, 0f3AAF85ED;
	fma.rn.f32 	%f138, %f137, %f132, 0f3C1D9856;
	fma.rn.f32 	%f139, %f138, %f132, 0f3D6357BB;
	fma.rn.f32 	%f140, %f139, %f132, 0f3E75FDEC;
	fma.rn.f32 	%f141, %f140, %f132, 0f3F317218;
	fma.rn.f32 	%f142, %f141, %f132, 0f3F800000;
	mul.f32 	%f143, %f142, %f136;
	mul.f32 	%f144, %f143, %f135;
	selp.f32 	%f227, %f133, %f144, %p20;
	and.pred  	%p21, %p17, %p18;
	@%p21 bra 	$L__BB0_15;
	add.f32 	%f145, %f11, %f11;
	mov.b32 	%r26, %f145;
	and.b32  	%r27, %r26, 2147483647;
	mov.b32 	%f227, %r27;
	bra.uni 	$L__BB0_15;
$L__BB0_14:
	div.rn.f32 	%f227, %f2, 0f414EB852;
$L__BB0_15:
	setp.leu.f32 	%p22, %f3, 0f3D25AEE6;
	@%p22 bra 	$L__BB0_21;
	add.f32 	%f148, %f3, 0f3D6147AE;
	div.rn.f32 	%f18, %f148, 0f3F870A3D;
	abs.f32 	%f19, %f18;
	setp.eq.f32 	%p23, %f18, 0f3F800000;
	mov.f32 	%f228, 0f3F800000;
	@%p23 bra 	$L__BB0_22;
	setp.num.f32 	%p24, %f19, %f19;
	@%p24 bra 	$L__BB0_19;
	mov.f32 	%f204, 0f4019999A;
	add.rn.f32 	%f228, %f18, %f204;
	bra.uni 	$L__BB0_22;
$L__BB0_19:
	setp.lt.f32 	%p25, %f19, 0f00800000;
	mul.f32 	%f149, %f19, 0f4B800000;
	selp.f32 	%f150, %f149, %f19, %p25;
	mov.b32 	%r28, %f150;
	add.s32 	%r29, %r28, -1060439283;
	and.b32  	%r30, %r29, -8388608;
	sub.s32 	%r31, %r28, %r30;
	mov.b32 	%f151, %r31;
	cvt.rn.f32.s32 	%f152, %r30;
	selp.f32 	%f153, 0fC1C00000, 0f00000000, %p25;
	fma.rn.f32 	%f154, %f152, 0f34000000, %f153;
	add.f32 	%f155, %f151, 0fBF800000;
	add.f32 	%f156, %f151, 0f3F800000;
	rcp.approx.ftz.f32 	%f157, %f156;
	add.f32 	%f158, %f155, %f155;
	mul.f32 	%f159, %f158, %f157;
	mul.f32 	%f160, %f159, %f159;
	neg.f32 	%f161, %f159;
	sub.f32 	%f162, %f155, %f159;
	add.f32 	%f163, %f162, %f162;
	fma.rn.f32 	%f164, %f161, %f155, %f163;
	mul.rn.f32 	%f165, %f157, %f164;
	fma.rn.f32 	%f166, %f160, 0f3A2C32E4, 0f3B52E7DB;
	fma.rn.f32 	%f167, %f166, %f160, 0f3C93BB73;
	fma.rn.f32 	%f168, %f167, %f160, 0f3DF6384F;
	mul.rn.f32 	%f169, %f168, %f160;
	fma.rn.f32 	%f170, %f159, 0f3FB8AA3B, %f154;
	mul.f32 	%f171, %f169, 0f40400000;
	sub.f32 	%f172, %f154, %f170;
	fma.rn.f32 	%f173, %f159, 0f3FB8AA3B, %f172;
	fma.rn.f32 	%f174, %f165, 0f3FB8AA3B, %f173;
	fma.rn.f32 	%f175, %f159, 0f32A55E34, %f174;
	fma.rn.f32 	%f176, %f171, %f165, %f175;
	fma.rn.f32 	%f177, %f169, %f159, %f176;
	add.rn.f32 	%f178, %f170, %f177;
	mov.f32 	%f179, 0f4019999A;
	mul.rn.f32 	%f180, %f178, %f179;
	cvt.rni.f32.f32 	%f181, %f180;
	sub.f32 	%f182, %f180, %f181;
	neg.f32 	%f183, %f180;
	fma.rn.f32 	%f184, %f178, 0f4019999A, %f183;
	neg.f32 	%f185, %f170;
	add.rn.f32 	%f186, %f178, %f185;
	neg.f32 	%f187, %f186;
	add.rn.f32 	%f188, %f177, %f187;
	fma.rn.f32 	%f189, %f188, 0f4019999A, %f184;
	add.f32 	%f190, %f182, %f189;
	setp.gt.f32 	%p26, %f181, 0f00000000;
	selp.b32 	%r32, 0, -2097152000, %p26;
	setp.neu.f32 	%p27, %f18, 0f00000000;
	setp.neu.f32 	%p28, %f19, 0f7F800000;
	setp.lt.f32 	%p29, %f180, 0f00000000;
	selp.f32 	%f191, 0f00000000, 0f7F800000, %p29;
	abs.f32 	%f192, %f180;
	setp.gt.f32 	%p30, %f192, 0f43180000;
	cvt.rzi.s32.f32 	%r33, %f181;
	shl.b32 	%r34, %r33, 23;
	sub.s32 	%r35, %r34, %r32;
	mov.b32 	%f193, %r35;
	add.s32 	%r36, %r32, 2130706432;
	mov.b32 	%f194, %r36;
	fma.rn.f32 	%f195, %f190, 0f391FCB8E, 0f3AAF85ED;
	fma.rn.f32 	%f196, %f195, %f190, 0f3C1D9856;
	fma.rn.f32 	%f197, %f196, %f190, 0f3D6357BB;
	fma.rn.f32 	%f198, %f197, %f190, 0f3E75FDEC;
	fma.rn.f32 	%f199, %f198, %f190, 0f3F317218;
	fma.rn.f32 	%f200, %f199, %f190, 0f3F800000;
	mul.f32 	%f201, %f200, %f194;
	mul.f32 	%f202, %f201, %f193;
	selp.f32 	%f228, %f191, %f202, %p30;
	and.pred  	%p31, %p27, %p28;
	@%p31 bra 	$L__BB0_22;
	add.f32 	%f203, %f18, %f18;
	mov.b32 	%r37, %f203;
	and.b32  	%r38, %r37, 2147483647;
	mov.b32 	%f228, %r38;
	bra.uni 	$L__BB0_22;
$L__BB0_21:
	div.rn.f32 	%f228, %f3, 0f414EB852;
$L__BB0_22:
	mul.f32 	%f205, %f227, 0f3EB71759;
	fma.rn.f32 	%f206, %f226, 0f3ED32618, %f205;
	fma.rn.f32 	%f25, %f228, 0f3E38D4FE, %f206;
	mul.f32 	%f207, %f227, 0f3F371759;
	fma.rn.f32 	%f208, %f226, 0f3E59B3D0, %f207;
	fma.rn.f32 	%f26, %f228, 0f3D93DD98, %f208;
	mul.f32 	%f209, %f227, 0f3DF41F21;
	fma.rn.f32 	%f210, %f226, 0f3C9E1B09, %f209;
	fma.rn.f32 	%f211, %f228, 0f3F7353F8, %f210;
	add.f32 	%f212, %f25, %f26;
	add.f32 	%f27, %f211, %f212;
	setp.neu.f32 	%p32, %f27, 0f00000000;
	@%p32 bra 	$L__BB0_24;
	add.s64 	%rd10, %rd1, %rd5;
	mov.b32 	%r39, 0;
	st.global.u32 	[%rd10], %r39;
	bra.uni 	$L__BB0_25;
$L__BB0_24:
	div.rn.f32 	%f213, %f25, %f27;
	div.rn.f32 	%f214, %f26, %f27;
	add.f32 	%f215, %f213, 0fBEA9FBE7;
	mov.f32 	%f216, 0f3E3E425B;
	sub.f32 	%f217, %f216, %f214;
	div.rn.f32 	%f218, %f215, %f217;
	mul.f32 	%f219, %f218, 0f43E08000;
	mul.f32 	%f220, %f218, %f219;
	mul.f32 	%f221, %f218, %f220;
	mul.f32 	%f222, %f218, 0f455C5000;
	fma.rn.f32 	%f223, %f218, %f222, %f221;
	fma.rn.f32 	%f224, %f218, 0f45D53A66, %f223;
	add.f32 	%f225, %f224, 0f45AC82A4;
	add.s64 	%rd8, %rd1, %rd5;
	st.global.f32 	[%rd8], %f225;
$L__BB0_25:
	ret;

}


// ===== COMPILED SASS (sm_100) =====

	.target	sm_100

	.elftype	@"ET_EXEC"


//--------------------- .note.nv.tkinfo           --------------------------
	.section	.note.nv.tkinfo,"",@"SHT_NOTE"
	.sectionflags	@"SHF_NOTE_NV_TKINFO"
	.tkinfo
        /*0018*/ 	.word	0x00000002
        /*0030*/ 	.string	""
        /*0030*/ 	.string	"ptxas"
        /*0030*/ 	.string	"Cuda compilation tools, release 13.0, V13.0.88"
        /*0030*/ 	.string	"Build cuda_13.0.r13.0/compiler.36424714_0"
        /*0030*/ 	.string	"-arch sm_100 -m 64 "



//--------------------- .note.nv.cuinfo           --------------------------
	.section	.note.nv.cuinfo,"",@"SHT_NOTE"
	.sectionflags	@"SHF_NOTE_NV_CUINFO"
        /*0018*/ 	.short	0x0002
        /*001a*/ 	.short	0x0064
        /*001c*/ 	.short	0x0082
	.zero		2


//--------------------- .nv.info                  --------------------------
	.section	.nv.info,"",@"SHT_CUDA_INFO"
	.align	4


	//----- nvinfo : EIATTR_REGCOUNT
	.align		4
        /*0000*/ 	.byte	0x04, 0x2f
        /*0002*/ 	.short	(.L_1 - .L_0)
	.align		4
.L_0:
        /*0004*/ 	.word	index@(_Z30computeColorTemperaturesKernelPK6rgba_tPfi)
        /*0008*/ 	.word	0x00000014


	//----- nvinfo : EIATTR_FRAME_SIZE
	.align		4
.L_1:
        /*000c*/ 	.byte	0x04, 0x11
        /*000e*/ 	.short	(.L_3 - .L_2)
	.align		4
.L_2:
        /*0010*/ 	.word	index@($__internal_0_$__cuda_sm3x_div_rn_noftz_f32_slowpath)
        /*0014*/ 	.word	0x00000000


	//----- nvinfo : EIATTR_FRAME_SIZE
	.align		4
.L_3:
        /*0018*/ 	.byte	0x04, 0x11
        /*001a*/ 	.short	(.L_5 - .L_4)
	.align		4
.L_4:
        /*001c*/ 	.word	index@(_Z30computeColorTemperaturesKernelPK6rgba_tPfi)
        /*0020*/ 	.word	0x00000000


	//----- nvinfo : EIATTR_MIN_STACK_SIZE
	.align		4
.L_5:
        /*0024*/ 	.byte	0x04, 0x12
        /*0026*/ 	.short	(.L_7 - .L_6)
	.align		4
.L_6:
        /*0028*/ 	.word	index@(_Z30computeColorTemperaturesKernelPK6rgba_tPfi)
        /*002c*/ 	.word	0x00000000
.L_7:


//--------------------- .nv.compat                --------------------------
	.section	.nv.compat,"",@"SHT_CUDA_COMPAT_INFO"
	.align	4
        /*0000*/ 	.byte	0x02, 0x09, 0x00, 0x00, 0x02, 0x02, 0x01, 0x00, 0x02, 0x05, 0x05, 0x00, 0x03, 0x07, 0x01, 0x01
        /*0010*/ 	.byte	0x02, 0x03, 0x00, 0x00, 0x02, 0x06, 0x01, 0x00, 0x04, 0x0b, 0x08, 0x00, 0x01, 0x00, 0x00, 0x00
        /*0020*/ 	.byte	0x00, 0x00, 0x00, 0x00


//--------------------- .nv.info._Z30computeColorTemperaturesKernelPK6rgba_tPfi --------------------------
	.section	.nv.info._Z30computeColorTemperaturesKernelPK6rgba_tPfi,"",@"SHT_CUDA_INFO"
	.sectionflags	@""
	.align	4


	//----- nvinfo : EIATTR_CUDA_API_VERSION
	.align		4
        /*0000*/ 	.byte	0x04, 0x37
        /*0002*/ 	.short	(.L_9 - .L_8)
.L_8:
        /*0004*/ 	.word	0x00000082


	//----- nvinfo : EIATTR_KPARAM_INFO
	.align		4
.L_9:
        /*0008*/ 	.byte	0x04, 0x17
        /*000a*/ 	.short	(.L_11 - .L_10)
.L_10:
        /*000c*/ 	.word	0x00000000
        /*0010*/ 	.short	0x0002
        /*0012*/ 	.short	0x0010
        /*0014*/ 	.byte	0x00, 0xf0, 0x11, 0x00


	//----- nvinfo : EIATTR_KPARAM_INFO
	.align		4
.L_11:
        /*0018*/ 	.byte	0x04, 0x17
        /*001a*/ 	.short	(.L_13 - .L_12)
.L_12:
        /*001c*/ 	.word	0x00000000
        /*0020*/ 	.short	0x0001
        /*0022*/ 	.short	0x0008
        /*0024*/ 	.byte	0x00, 0xf5, 0x21, 0x00


	//----- nvinfo : EIATTR_KPARAM_INFO
	.align		4
.L_13:
        /*0028*/ 	.byte	0x04, 0x17
        /*002a*/ 	.short	(.L_15 - .L_14)
.L_14:
        /*002c*/ 	.word	0x00000000
        /*0030*/ 	.short	0x0000
        /*0032*/ 	.short	0x0000
        /*0034*/ 	.byte	0x00, 0xf5, 0x21, 0x00


	//----- nvinfo : EIATTR_SPARSE_MMA_MASK
	.align		4
.L_15:
        /*0038*/ 	.byte	0x03, 0x50
        /*003a*/ 	.short	0x0000


	//----- nvinfo : EIATTR_MAXREG_COUNT
	.align		4
        /*003c*/ 	.byte	0x03, 0x1b
        /*003e*/ 	.short	0x00ff


	//----- nvinfo : EIATTR_MERCURY_ISA_VERSION
	.align		4
        /*0040*/ 	.byte	0x03, 0x5f
        /*0042*/ 	.short	0x0101


	//----- nvinfo : EIATTR_VRC_CTA_INIT_COUNT
	.align		4
        /*0044*/ 	.byte	0x02, 0x4a
	.zero		1
	.zero		1


	//----- nvinfo : EIATTR_EXIT_INSTR_OFFSETS
	.align		4
        /*0048*/ 	.byte	0x04, 0x1c
        /*004a*/ 	.short	(.L_17 - .L_16)


	//   ....[0]....
.L_16:
        /*004c*/ 	.word	0x00000070


	//   ....[1]....
        /*0050*/ 	.word	0x000018e0


	//   ....[2]....
        /*0054*/ 	.word	0x00001c30


	//----- nvinfo : EIATTR_CRS_STACK_SIZE
	.align		4
.L_17:
        /*0058*/ 	.byte	0x04, 0x1e
        /*005a*/ 	.short	(.L_19 - .L_18)
.L_18:
        /*005c*/ 	.word	0x00000000


	//----- nvinfo : EIATTR_CBANK_PARAM_SIZE
	.align		4
.L_19:
        /*0060*/ 	.byte	0x03, 0x19
        /*0062*/ 	.short	0x0014


	//----- nvinfo : EIATTR_PARAM_CBANK
	.align		4
        /*0064*/ 	.byte	0x04, 0x0a
        /*0066*/ 	.short	(.L_21 - .L_20)
	.align		4
.L_20:
        /*0068*/ 	.word	index@(.nv.constant0._Z30computeColorTemperaturesKernelPK6rgba_tPfi)
        /*006c*/ 	.short	0x0380
        /*006e*/ 	.short	0x0014


	//----- nvinfo : EIATTR_SW_WAR
	.align		4
.L_21:
        /*0070*/ 	.byte	0x04, 0x36
        /*0072*/ 	.short	(.L_23 - .L_22)
.L_22:
        /*0074*/ 	.word	0x00000008
.L_23:


//--------------------- .nv.callgraph             --------------------------
	.section	.nv.callgraph,"",@"SHT_CUDA_CALLGRAPH"
	.align	4
	.sectionentsize	8
	.align		4
        /*0000*/ 	.word	0x00000000
	.align		4
        /*0004*/ 	.word	0xffffffff
	.align		4
        /*0008*/ 	.word	0x00000000
	.align		4
        /*000c*/ 	.word	0xfffffffe
	.align		4
        /*0010*/ 	.word	0x00000000
	.align		4
        /*0014*/ 	.word	0xfffffffd
	.align		4
        /*0018*/ 	.word	0x00000000
	.align		4
        /*001c*/ 	.word	0xfffffffc


//--------------------- .text._Z30computeColorTemperaturesKernelPK6rgba_tPfi --------------------------
	.section	.text._Z30computeColorTemperaturesKernelPK6rgba_tPfi,"ax",@progbits
	.align	128
        .global         _Z30computeColorTemperaturesKernelPK6rgba_tPfi
        .type           _Z30computeColorTemperaturesKernelPK6rgba_tPfi,@function
        .size           _Z30computeColorTemperaturesKernelPK6rgba_tPfi,(.L_x_43 - _Z30computeColorTemperaturesKernelPK6rgba_tPfi)
        .other          _Z30computeColorTemperaturesKernelPK6rgba_tPfi,@"STO_CUDA_ENTRY STV_DEFAULT"
_Z30computeColorTemperaturesKernelPK6rgba_tPfi:
.text._Z30computeColorTemperaturesKernelPK6rgba_tPfi:
[----:B------:R-:W-:Y:S01]  /*0000*/  LDC R1, c[0x0][0x37c] ;  /* 0x0000df00ff017b82 */ /* 0x000fe20000000800 */
[----:B------:R-:W0:Y:S07]  /*0010*/  S2R R3, SR_TID.X ;  /* 0x0000000000037919 */ /* 0x000e2e0000002100 */
[----:B------:R-:W0:Y:S01]  /*0020*/  S2UR UR4, SR_CTAID.X ;  /* 0x00000000000479c3 */ /* 0x000e220000002500 */
[----:B------:R-:W1:Y:S07]  /*0030*/  LDCU UR5, c[0x0][0x390] ;  /* 0x00007200ff0577ac */ /* 0x000e6e0008000800 */
[----:B------:R-:W0:Y:S02]  /*0040*/  LDC R4, c[0x0][0x360] ;  /* 0x0000d800ff047b82 */ /* 0x000e240000000800 */
[----:B0-----:R-:W-:-:S05]  /*0050*/  IMAD R4, R4, UR4, R3 ;  /* 0x0000000404047c24 */ /* 0x001fca000f8e0203 */
[----:B-1----:R-:W-:-:S13]  /*0060*/  ISETP.GE.AND P0, PT, R4, UR5, PT ;  /* 0x0000000504007c0c */ /* 0x002fda000bf06270 */
[----:B------:R-:W-:Y:S05]  /*0070*/  @P0 EXIT ;  /* 0x000000000000094d */ /* 0x000fea0003800000 */
[----:B------:R-:W0:Y:S01]  /*0080*/  LDC.64 R2, c[0x0][0x380] ;  /* 0x0000e000ff027b82 */ /* 0x000e220000000a00 */
[----:B------:R-:W1:Y:S01]  /*0090*/  LDCU.64 UR4, c[0x0][0x358] ;  /* 0x00006b00ff0477ac */ /* 0x000e620008000a00 */
[----:B0-----:R-:W-:-:S05]  /*00a0*/  IMAD.WIDE R2, R4, 0x4, R2 ;  /* 0x0000000404027825 */ /* 0x001fca00078e0202 */
[----:B-1----:R-:W2:Y:S04]  /*00b0*/  LDG.E.U8.CONSTANT R0, desc[UR4][R2.64] ;  /* 0x0000000402007981 */ /* 0x002ea8000c1e9100 */
[----:B------:R0:W5:Y:S04]  /*00c0*/  LDG.E.U8.CONSTANT R5, desc[UR4][R2.64+0x1] ;  /* 0x0000010402057981 */ /* 0x000168000c1e9100 */
[----:B------:R0:W5:Y:S01]  /*00d0*/  LDG.E.U8.CONSTANT R6, desc[UR4][R2.64+0x2] ;  /* 0x0000020402067981 */ /* 0x000162000c1e9100 */
[----:B------:R-:W-:Y:S01]  /*00e0*/  HFMA2 R8, -RZ, RZ, 0.9375, -7.688999176025390625e-06 ;  /* 0x3b808081ff087431 */ /* 0x000fe200000001ff */
[----:B------:R-:W-:Y:S01]  /*00f0*/  MOV R7, 0x437f0000 ;  /* 0x437f000000077802 */ /* 0x000fe20000000f00 */
[----:B------:R-:W-:Y:S04]  /*0100*/  BSSY.RECONVERGENT B2, `(.L_x_0) ;  /* 0x000000e000027945 */ /* 0x000fe80003800200 */
[----:B------:R-:W-:-:S04]  /*0110*/  FFMA R7, R8, -R7, 1 ;  /* 0x3f80000008077423 */ /* 0x000fc80000000807 */
[----:B------:R-:W-:Y:S01]  /*0120*/  FFMA R7, R7, R8, 0.0039215688593685626984 ;  /* 0x3b80808107077423 */ /* 0x000fe20000000008 */
[----:B--2---:R-:W-:-:S04]  /*0130*/  I2FP.F32.U32 R0, R0 ;  /* 0x0000000000007245 */ /* 0x004fc80000201000 */
[----:B------:R-:W1:Y:S01]  /*0140*/  FCHK P0, R0, 255 ;  /* 0x437f000000007902 */ /* 0x000e620000000000 */
[----:B------:R-:W-:-:S04]  /*0150*/  FFMA R9, R0, R7, RZ ;  /* 0x0000000700097223 */ /* 0x000fc800000000ff */
[----:B------:R-:W-:-:S04]  /*0160*/  FFMA R8, R9, -255, R0 ;  /* 0xc37f000009087823 */ /* 0x000fc80000000000 */
[----:B------:R-:W-:Y:S01]  /*0170*/  FFMA R9, R7, R8, R9 ;  /* 0x0000000807097223 */ /* 0x000fe20000000009 */
[----:B01----:R-:W-:Y:S06]  /*0180*/  @!P0 BRA `(.L_x_1) ;  /* 0x0000000000148947 */ /* 0x003fec0003800000 */
[----:B------:R-:W-:Y:S02]  /*0190*/  MOV R2, R0 ;  /* 0x0000000000027202 */ /* 0x000fe40000000f00 */
[----:B------:R-:W-:Y:S02]  /*01a0*/  MOV R3, 0x437f0000 ;  /* 0x437f000000037802 */ /* 0x000fe40000000f00 */
[----:B------:R-:W-:-:S07]  /*01b0*/  MOV R8, 0x1d0 ;  /* 0x000001d000087802 */ /* 0x000fce0000000f00 */
[----:B-----5:R-:W-:Y:S05]  /*01c0*/  CALL.REL.NOINC `($__internal_0_$__cuda_sm3x_div_rn_noftz_f32_slowpath) ;  /* 0x00000018009c7944 */ /* 0x020fea0003c00000 */
[----:B------:R-:W-:-:S07]  /*01d0*/  MOV R9, R2 ;  /* 0x0000000200097202 */ /* 0x000fce0000000f00 */
.L_x_1:
[----:B------:R-:W-:Y:S05]  /*01e0*/  BSYNC.RECONVERGENT B2 ;  /* 0x0000000000027941 */ /* 0x000fea0003800200 */
.L_x_0:
[----:B------:R-:W-:Y:S01]  /*01f0*/  HFMA2 R0, -RZ, RZ, 0.9375, -7.688999176025390625e-06 ;  /* 0x3b808081ff007431 */ /* 0x000fe200000001ff */
[----:B------:R-:W-:Y:S01]  /*0200*/  MOV R3, 0x437f0000 ;  /* 0x437f000000037802 */ /* 0x000fe20000000f00 */
[----:B------:R-:W-:Y:S01]  /*0210*/  BSSY.RECONVERGENT B2, `(.L_x_2) ;  /* 0x000000d000027945 */ /* 0x000fe20003800200 */
[----:B-----5:R-:W-:-:S04]  /*0220*/  I2FP.F32.U32 R2, R5 ;  /* 0x0000000500027245 */ /* 0x020fc80000201000 */
[----:B------:R-:W0:Y:S01]  /*0230*/  FCHK P0, R2, 255 ;  /* 0x437f000002007902 */ /* 0x000e220000000000 */
[----:B------:R-:W-:-:S04]  /*0240*/  FFMA R3, R0, -R3, 1 ;  /* 0x3f80000000037423 */ /* 0x000fc80000000803 */
[----:B------:R-:W-:-:S04]  /*0250*/  FFMA R0, R3, R0, 0.0039215688593685626984 ;  /* 0x3b80808103007423 */ /* 0x000fc80000000000 */
[----:B------:R-:W-:-:S04]  /*0260*/  FFMA R5, R0, R2, RZ ;  /* 0x0000000200057223 */ /* 0x000fc800000000ff */
[----:B------:R-:W-:-:S04]  /*0270*/  FFMA R8, R5, -255, R2 ;  /* 0xc37f000005087823 */ /* 0x000fc80000000002 */
[----:B------:R-:W-:Y:S01]  /*0280*/  FFMA R5, R0, R8, R5 ;  /* 0x0000000800057223 */ /* 0x000fe20000000005 */
[----:B0-----:R-:W-:Y:S06]  /*0290*/  @!P0 BRA `(.L_x_3) ;  /* 0x0000000000108947 */ /* 0x001fec0003800000 */
[----:B------:R-:W-:Y:S02]  /*02a0*/  MOV R3, 0x437f0000 ;  /* 0x437f000000037802 */ /* 0x000fe40000000f00 */
[----:B------:R-:W-:-:S07]  /*02b0*/  MOV R8, 0x2d0 ;  /* 0x000002d000087802 */ /* 0x000fce0000000f00 */
[----:B------:R-:W-:Y:S05]  /*02c0*/  CALL.REL.NOINC `($__internal_0_$__cuda_sm3x_div_rn_noftz_f32_slowpath) ;  /* 0x00000018005c7944 */ /* 0x000fea0003c00000 */
[----:B------:R-:W-:-:S07]  /*02d0*/  MOV R5, R2 ;  /* 0x0000000200057202 */ /* 0x000fce0000000f00 */
.L_x_3:
[----:B------:R-:W-:Y:S05]  /*02e0*/  BSYNC.RECONVERGENT B2 ;  /* 0x0000000000027941 */ /* 0x000fea0003800200 */
.L_x_2:
[----:B------:R-:W-:Y:S01]  /*02f0*/  HFMA2 R0, -RZ, RZ, 0.9375, -7.688999176025390625e-06 ;  /* 0x3b808081ff007431 */ /* 0x000fe200000001ff */
[----:B------:R-:W-:Y:S01]  /*0300*/  MOV R3, 0x437f0000 ;  /* 0x437f000000037802 */ /* 0x000fe20000000f00 */
[----:B------:R-:W-:Y:S01]  /*0310*/  BSSY.RECONVERGENT B2, `(.L_x_4) ;  /* 0x000000d000027945 */ /* 0x000fe20003800200 */
[----:B------:R-:W-:-:S04]  /*0320*/  I2FP.F32.U32 R2, R6 ;  /* 0x0000000600027245 */ /* 0x000fc80000201000 */
        /* <DEDUP_REMOVED lines=11> */
.L_x_5:
[----:B------:R-:W-:Y:S05]  /*03e0*/  BSYNC.RECONVERGENT B2 ;  /* 0x0000000000027941 */ /* 0x000fea0003800200 */
.L_x_4:
[----:B------:R-:W-:Y:S01]  /*03f0*/  FSETP.GT.AND P0, PT, R9, 0.04044999927282333374, PT ;  /* 0x3d25aee60900780b */ /* 0x000fe20003f04000 */
[----:B------:R-:W-:-:S12]  /*0400*/  BSSY.RECONVERGENT B2, `(.L_x_6) ;  /* 0x0000068000027945 */ /* 0x000fd80003800200 */
[----:B------:R-:W-:Y:S05]  /*0410*/  @!P0 BRA `(.L_x_7) ;  /* 0x0000000400588947 */ /* 0x000fea0003800000 */
[----:B------:R-:W-:Y:S01]  /*0420*/  HFMA2 R3, -RZ, RZ, 1.861328125, -0.0290374755859375 ;  /* 0x3f72a76fff037431 */ /* 0x000fe200000001ff */
[----:B------:R-:W-:Y:S01]  /*0430*/  MOV R0, 0x3f870a3d ;  /* 0x3f870a3d00007802 */ /* 0x000fe20000000f00 */
[----:B------:R-:W-:Y:S01]  /*0440*/  FADD R2, R9, 0.054999999701976776123 ;  /* 0x3d6147ae09027421 */ /* 0x000fe20000000000 */
[----:B------:R-:W-:Y:S03]  /*0450*/  BSSY.RECONVERGENT B3, `(.L_x_8) ;  /* 0x000000c000037945 */ /* 0x000fe60003800200 */
[----:B------:R-:W0:Y:S01]  /*0460*/  FCHK P0, R2, 1.0549999475479125977 ;  /* 0x3f870a3d02007902 */ /* 0x000e220000000000 */
[----:B------:R-:W-:-:S04]  /*0470*/  FFMA R0, R3, -R0, 1 ;  /* 0x3f80000003007423 */ /* 0x000fc80000000800 */
[----:B------:R-:W-:-:S04]  /*0480*/  FFMA R3, R0, R3, 0.94786733388900756836 ;  /* 0x3f72a76f00037423 */ /* 0x000fc80000000003 */
[----:B------:R-:W-:-:S04]  /*0490*/  FFMA R0, R2, R3, RZ ;  /* 0x0000000302007223 */ /* 0x000fc800000000ff */
[----:B------:R-:W-:-:S04]  /*04a0*/  FFMA R6, R0, -1.0549999475479125977, R2 ;  /* 0xbf870a3d00067823 */ /* 0x000fc80000000002 */
[----:B------:R-:W-:Y:S01]  /*04b0*/  FFMA R0, R3, R6, R0 ;  /* 0x0000000603007223 */ /* 0x000fe20000000000 */
[----:B0-----:R-:W-:Y:S06]  /*04c0*/  @!P0 BRA `(.L_x_9) ;  /* 0x0000000000108947 */ /* 0x001fec0003800000 */
[----:B------:R-:W-:Y:S02]  /*04d0*/  MOV R3, 0x3f870a3d ;  /* 0x3f870a3d00037802 */ /* 0x000fe40000000f00 */
[----:B------:R-:W-:-:S07]  /*04e0*/  MOV R8, 0x500 ;  /* 0x0000050000087802 */ /* 0x000fce0000000f00 */
[----:B------:R-:W-:Y:S05]  /*04f0*/  CALL.REL.NOINC `($__internal_0_$__cuda_sm3x_div_rn_noftz_f32_slowpath) ;  /* 0x0000001400d07944 */ /* 0x000fea0003c00000 */
[----:B------:R-:W-:-:S07]  /*0500*/  MOV R0, R2 ;  /* 0x0000000200007202 */ /* 0x000fce0000000f00 */
.L_x_9:
[----:B------:R-:W-:Y:S05]  /*0510*/  BSYNC.RECONVERGENT B3 ;  /* 0x0000000000037941 */ /* 0x000fea0003800200 */
.L_x_8:
[----:B------:R-:W-:Y:S01]  /*0520*/  FSETP.NEU.AND P0, PT, R0, 1, PT ;  /* 0x3f8000000000780b */ /* 0x000fe20003f0d000 */
[----:B------:R-:W-:-:S12]  /*0530*/  HFMA2 R6, -RZ, RZ, 1.875, 0 ;  /* 0x3f800000ff067431 */ /* 0x000fd800000001ff */
[----:B------:R-:W-:Y:S05]  /*0540*/  @!P0 BRA `(.L_x_10) ;  /* 0x00000004004c8947 */ /* 0x000fea0003800000 */
[----:B------:R-:W-:-:S13]  /*0550*/  FSETP.NAN.AND P0, PT, |R0|, |R0|, PT ;  /* 0x400000000000720b */ /* 0x000fda0003f08200 */
[----:B------:R-:W-:Y:S01]  /*0560*/  @P0 FADD R6, R0, 2.4000000953674316406 ;  /* 0x4019999a00060421 */ /* 0x000fe20000000000 */
[----:B------:R-:W-:Y:S06]  /*0570*/  @P0 BRA `(.L_x_10) ;  /* 0x0000000400400947 */ /* 0x000fec0003800000 */
[C---:B------:R-:W-:Y:S01]  /*0580*/  FMUL R3, |R0|.reuse, 16777216 ;  /* 0x4b80000000037820 */ /* 0x040fe20000400200 */
[C---:B------:R-:W-:Y:S02]  /*0590*/  FSETP.GEU.AND P0, PT, |R0|.reuse, 1.175494350822287508e-38, PT ;  /* 0x008000000000780b */ /* 0x040fe40003f0e200 */
[----:B------:R-:W-:Y:S02]  /*05a0*/  MOV R12, 0x3a2c32e4 ;  /* 0x3a2c32e4000c7802 */ /* 0x000fe40000000f00 */
[----:B------:R-:W-:Y:S02]  /*05b0*/  FSEL R3, R3, |R0|, !P0 ;  /* 0x4000000003037208 */ /* 0x000fe40004000000 */
[----:B------:R-:W-:Y:S02]  /*05c0*/  FSETP.NEU.AND P3, PT, R0, RZ, PT ;  /* 0x000000ff0000720b */ /* 0x000fe40003f6d000 */
[----:B------:R-:W-:-:S04]  /*05d0*/  IADD3 R2, PT, PT, R3, -0x3f3504f3, RZ ;  /* 0xc0cafb0d03027810 */ /* 0x000fc80007ffe0ff */
[----:B------:R-:W-:-:S04]  /*05e0*/  LOP3.LUT R2, R2, 0xff800000, RZ, 0xc0, !PT ;  /* 0xff80000002027812 */ /* 0x000fc800078ec0ff */
[-C--:B------:R-:W-:Y:S02]  /*05f0*/  IADD3 R3, PT, PT, R3, -R2.reuse, RZ ;  /* 0x8000000203037210 */ /* 0x080fe40007ffe0ff */
[----:B------:R-:W-:-:S03]  /*0600*/  I2FP.F32.S32 R2, R2 ;  /* 0x0000000200027245 */ /* 0x000fc60000201400 */
[C---:B------:R-:W-:Y:S01]  /*0610*/  FADD R8, R3.reuse, 1 ;  /* 0x3f80000003087421 */ /* 0x040fe20000000000 */
[----:B------:R-:W-:Y:S01]  /*0620*/  FADD R6, R3, -1 ;  /* 0xbf80000003067421 */ /* 0x000fe20000000000 */
[----:B------:R-:W-:-:S03]  /*0630*/  FSEL R3, RZ, -24, P0 ;  /* 0xc1c00000ff037808 */ /* 0x000fc60000000000 */
[----:B------:R-:W-:Y:S01]  /*0640*/  FADD R9, R6, R6 ;  /* 0x0000000606097221 */ /* 0x000fe20000000000 */
[----:B------:R-:W0:Y:S01]  /*0650*/  MUFU.RCP R8, R8 ;  /* 0x0000000800087308 */ /* 0x000e220000001000 */
[----:B------:R-:W-:Y:S02]  /*0660*/  FFMA R2, R2, 1.1920928955078125e-07, R3 ;  /* 0x3400000002027823 */ /* 0x000fe40000000003 */
[----:B0-----:R-:W-:-:S04]  /*0670*/  FMUL R9, R8, R9 ;  /* 0x0000000908097220 */ /* 0x001fc80000400000 */
[----:B------:R-:W-:Y:S01]  /*0680*/  FADD R10, R6, -R9 ;  /* 0x80000009060a7221 */ /* 0x000fe20000000000 */
[CC--:B------:R-:W-:Y:S01]  /*0690*/  FMUL R3, R9.reuse, R9.reuse ;  /* 0x0000000909037220 */ /* 0x0c0fe20000400000 */
[----:B------:R-:W-:Y:S02]  /*06a0*/  FFMA R13, R9, 1.4426950216293334961, R2 ;  /* 0x3fb8aa3b090d7823 */ /* 0x000fe40000000002 */
[----:B------:R-:W-:Y:S01]  /*06b0*/  FADD R11, R10, R10 ;  /* 0x0000000a0a0b7221 */ /* 0x000fe20000000000 */
[C---:B------:R-:W-:Y:S01]  /*06c0*/  FFMA R10, R3.reuse, R12, 0.0032181653659790754318 ;  /* 0x3b52e7db030a7423 */ /* 0x040fe2000000000c */
[----:B------:R-:W-:Y:S02]  /*06d0*/  FADD R2, R2, -R13 ;  /* 0x8000000d02027221 */ /* 0x000fe40000000000 */
[----:B------:R-:W-:Y:S01]  /*06e0*/  FFMA R11, R6, -R9, R11 ;  /* 0x80000009060b7223 */ /* 0x000fe2000000000b */
[----:B------:R-:W-:Y:S01]  /*06f0*/  FFMA R10, R3, R10, 0.018033718690276145935 ;  /* 0x3c93bb73030a7423 */ /* 0x000fe2000000000a */
[----:B------:R-:W-:-:S02]  /*0700*/  FFMA R2, R9, 1.4426950216293334961, R2 ;  /* 0x3fb8aa3b09027823 */ /* 0x000fc40000000002 */
[----:B------:R-:W-:Y:S01]  /*0710*/  FMUL R11, R8, R11 ;  /* 0x0000000b080b7220 */ /* 0x000fe20000400000 */
[----:B------:R-:W-:-:S03]  /*0720*/  FFMA R10, R3, R10, 0.12022458761930465698 ;  /* 0x3df6384f030a7423 */ /* 0x000fc6000000000a */
[----:B------:R-:W-:Y:S01]  /*0730*/  FFMA R2, R11, 1.4426950216293334961, R2 ;  /* 0x3fb8aa3b0b027823 */ /* 0x000fe20000000002 */
[----:B------:R-:W-:-:S03]  /*0740*/  FMUL R10, R3, R10 ;  /* 0x0000000a030a7220 */ /* 0x000fc60000400000 */
[----:B------:R-:W-:Y:S01]  /*0750*/  FFMA R6, R9, 1.9251366722983220825e-08, R2 ;  /* 0x32a55e3409067823 */ /* 0x000fe20000000002 */
[----:B------:R-:W-:-:S04]  /*0760*/  FMUL R2, R10, 3 ;  /* 0x404000000a027820 */ /* 0x000fc80000400000 */
[----:B------:R-:W-:-:S04]  /*0770*/  FFMA R11, R11, R2, R6 ;  /* 0x000000020b0b7223 */ /* 0x000fc80000000006 */
[----:B------:R-:W-:Y:S01]  /*0780*/  FFMA R10, R9, R10, R11 ;  /* 0x0000000a090a7223 */ /* 0x000fe2000000000b */
[----:B------:R-:W-:-:S03]  /*0790*/  HFMA2 R11, -RZ, RZ, 0.64013671875, -15.109375 ;  /* 0x391fcb8eff0b7431 */ /* 0x000fc600000001ff */
[----:B------:R-:W-:-:S04]  /*07a0*/  FADD R2, R13, R10 ;  /* 0x0000000a0d027221 */ /* 0x000fc80000000000 */
[----:B------:R-:W-:Y:S01]  /*07b0*/  FMUL R3, R2, 2.4000000953674316406 ;  /* 0x4019999a02037820 */ /* 0x000fe20000400000 */
[----:B------:R-:W-:-:S03]  /*07c0*/  FADD R13, -R13, R2 ;  /* 0x000000020d0d7221 */ /* 0x000fc60000000100 */
[----:B------:R-:W0:Y:S01]  /*07d0*/  FRND R6, R3 ;  /* 0x0000000300067307 */ /* 0x000e220000201000 */
[----:B------:R-:W-:Y:S01]  /*07e0*/  FADD R13, R10, -R13 ;  /* 0x8000000d0a0d7221 */ /* 0x000fe20000000000 */
[----:B------:R-:W-:Y:S01]  /*07f0*/  FFMA R2, R2, 2.4000000953674316406, -R3 ;  /* 0x4019999a02027823 */ /* 0x000fe20000000803 */
[C---:B------:R-:W-:Y:S02]  /*0800*/  FSETP.GT.AND P1, PT, |R3|.reuse, 152, PT ;  /* 0x431800000300780b */ /* 0x040fe40003f24200 */
[----:B------:R-:W-:Y:S01]  /*0810*/  FSETP.GEU.AND P2, PT, R3, RZ, PT ;  /* 0x000000ff0300720b */ /* 0x000fe20003f4e000 */
[----:B------:R-:W-:Y:S02]  /*0820*/  FFMA R13, R13, 2.4000000953674316406, R2 ;  /* 0x4019999a0d0d7823 */ /* 0x000fe40000000002 */
[----:B------:R-:W1:Y:S01]  /*0830*/  F2I.NTZ R9, R3 ;  /* 0x0000000300097305 */ /* 0x000e620000203100 */
[----:B0-----:R-:W-:Y:S01]  /*0840*/  FADD R2, R3, -R6 ;  /* 0x8000000603027221 */ /* 0x001fe20000000000 */
[----:B------:R-:W-:-:S03]  /*0850*/  FSETP.GT.AND P0, PT, R6, RZ, PT ;  /* 0x000000ff0600720b */ /* 0x000fc60003f04000 */
[----:B------:R-:W-:Y:S01]  /*0860*/  FADD R2, R2, R13 ;  /* 0x0000000d02027221 */ /* 0x000fe20000000000 */
[----:B------:R-:W-:Y:S02]  /*0870*/  SEL R6, RZ, 0x83000000, P0 ;  /* 0x83000000ff067807 */ /* 0x000fe40000000000 */
[----:B------:R-:W-:Y:S01]  /*0880*/  FSETP.NEU.AND P0, PT, |R0|, +INF , PT ;  /* 0x7f8000000000780b */ /* 0x000fe20003f0d200 */
[----:B------:R-:W-:Y:S01]  /*0890*/  FFMA R11, R2, R11, 0.0013391353422775864601 ;  /* 0x3aaf85ed020b7423 */ /* 0x000fe2000000000b */
[----:B------:R-:W-:Y:S02]  /*08a0*/  IADD3 R8, PT, PT, R6, 0x7f000000, RZ ;  /* 0x7f00000006087810 */ /* 0x000fe40007ffe0ff */
[----:B-1----:R-:W-:Y:S01]  /*08b0*/  LEA R9, R9, -R6, 0x17 ;  /* 0x8000000609097211 */ /* 0x002fe200078eb8ff */
[----:B------:R-:W-:Y:S01]  /*08c0*/  FFMA R11, R2, R11, 0.0096188392490148544312 ;  /* 0x3c1d9856020b7423 */ /* 0x000fe2000000000b */
[----:B------:R-:W-:-:S03]  /*08d0*/  FSEL R6, RZ, +INF , !P2 ;  /* 0x7f800000ff067808 */ /* 0x000fc60005000000 */
[----:B------:R-:W-:-:S04]  /*08e0*/  FFMA R11, R2, R11, 0.055503588169813156128 ;  /* 0x3d6357bb020b7423 */ /* 0x000fc8000000000b */
[----:B------:R-:W-:-:S04]  /*08f0*/  FFMA R11, R2, R11, 0.24022644758224487305 ;  /* 0x3e75fdec020b7423 */ /* 0x000fc8000000000b */
[----:B------:R-:W-:-:S04]  /*0900*/  FFMA R11, R2, R11, 0.69314718246459960938 ;  /* 0x3f317218020b7423 */ /* 0x000fc8000000000b */
[----:B------:R-:W-:-:S04]  /*0910*/  FFMA R11, R2, R11, 1 ;  /* 0x3f800000020b7423 */ /* 0x000fc8000000000b */
[----:B------:R-:W-:-:S04]  /*0920*/  FMUL R8, R8, R11 ;  /* 0x0000000b08087220 */ /* 0x000fc80000400000 */
[----:B------:R-:W-:Y:S01]  /*0930*/  @!P1 FMUL R6, R9, R8 ;  /* 0x0000000809069220 */ /* 0x000fe20000400000 */
[----:B------:R-:W-:Y:S06]  /*0940*/  @P0 BRA P3, `(.L_x_10) ;  /* 0x00000000004c0947 */ /* 0x000fec0001800000 */
[----:B------:R-:W-:-:S05]  /*0950*/  FADD R0, R0, R0 ;  /* 0x0000000000007221 */ /* 0x000fca0000000000 */
[----:B------:R-:W-:Y:S01]  /*0960*/  LOP3.LUT R6, R0, 0x7fffffff, RZ, 0xc0, !PT ;  /* 0x7fffffff00067812 */ /* 0x000fe200078ec0ff */
[----:B------:R-:W-:Y:S06]  /*0970*/  BRA `(.L_x_10) ;  /* 0x0000000000407947 */ /* 0x000fec0003800000 */
.L_x_7:
[----:B------:R-:W-:Y:S01]  /*0980*/  HFMA2 R0, -RZ, RZ, 1.875, 0 ;  /* 0x3f800000ff007431 */ /* 0x000fe200000001ff */
[----:B------:R-:W-:Y:S01]  /*0990*/  MOV R3, 0x3d9e8391 ;  /* 0x3d9e839100037802 */ /* 0x000fe20000000f00 */
[----:B------:R-:W0:Y:S01]  /*09a0*/  FCHK P0, R9, 12.920000076293945312 ;  /* 0x414eb85209007902 */ /* 0x000e220000000000 */
[----:B------:R-:W-:Y:S03]  /*09b0*/  BSSY.RECONVERGENT B3, `(.L_x_10) ;  /* 0x000000c000037945 */ /* 0x000fe60003800200 */
[----:B------:R-:W-:-:S04]  /*09c0*/  FFMA R0, R3, -12.920000076293945312, R0 ;  /* 0xc14eb85203007823 */ /* 0x000fc80000000000 */
[----:B------:R-:W-:-:S04]  /*09d0*/  FFMA R0, R0, R3, 0.077399380505084991455 ;  /* 0x3d9e839100007423 */ /* 0x000fc80000000003 */
[----:B------:R-:W-:-:S04]  /*09e0*/  FFMA R2, R0, R9, RZ ;  /* 0x0000000900027223 */ /* 0x000fc800000000ff */
[----:B------:R-:W-:-:S04]  /*09f0*/  FFMA R3, R2, -12.920000076293945312, R9 ;  /* 0xc14eb85202037823 */ /* 0x000fc80000000009 */
[----:B------:R-:W-:Y:S01]  /*0a00*/  FFMA R6, R0, R3, R2 ;  /* 0x0000000300067223 */ /* 0x000fe20000000002 */
[----:B0-----:R-:W-:Y:S06]  /*0a10*/  @!P0 BRA `(.L_x_11) ;  /* 0x0000000000148947 */ /* 0x001fec0003800000 */
[----:B------:R-:W-:Y:S02]  /*0a20*/  MOV R2, R9 ;  /* 0x0000000900027202 */ /* 0x000fe40000000f00 */
[----:B------:R-:W-:Y:S02]  /*0a30*/  MOV R3, 0x414eb852 ;  /* 0x414eb85200037802 */ /* 0x000fe40000000f00 */
[----:B------:R-:W-:-:S07]  /*0a40*/  MOV R8, 0xa60 ;  /* 0x00000a6000087802 */ /* 0x000fce0000000f00 */
[----:B------:R-:W-:Y:S05]  /*0a50*/  CALL.REL.NOINC `($__internal_0_$__cuda_sm3x_div_rn_noftz_f32_slowpath) ;  /* 0x0000001000787944 */ /* 0x000fea0003c00000 */
[----:B------:R-:W-:-:S07]  /*0a60*/  MOV R6, R2 ;  /* 0x0000000200067202 */ /* 0x000fce0000000f00 */
.L_x_11:
[----:B------:R-:W-:Y:S05]  /*0a70*/  BSYNC.RECONVERGENT B3 ;  /* 0x0000000000037941 */ /* 0x000fea0003800200 */
.L_x_10:
[----:B------:R-:W-:Y:S05]  /*0a80*/  BSYNC.RECONVERGENT B2 ;  /* 0x0000000000027941 */ /* 0x000fea0003800200 */
.L_x_6:
        /* <DEDUP_REMOVED lines=8> */
[----:B------:R-:W-:-:S04]  /*0b10*/  FFMA R0, R3, -1.0549999475479125977, R0 ;  /* 0xbf870a3d03007823 */ /* 0x000fc80000000000 */
        /* <DEDUP_REMOVED lines=9> */
.L_x_15:
[----:B------:R-:W-:Y:S05]  /*0bb0*/  BSYNC.RECONVERGENT B3 ;  /* 0x0000000000037941 */ /* 0x000fea0003800200 */
.L_x_14:
        /* <DEDUP_REMOVED lines=26> */
[----:B------:R-:W-:Y:S01]  /*0d60*/  FFMA R12, R3, R12, 0.0032181653659790754318 ;  /* 0x3b52e7db030c7423 */ /* 0x000fe2000000000c */
        /* <DEDUP_REMOVED lines=25> */
[----:B------:R-:W-:-:S04]  /*0f00*/  FADD R2, R2, R11 ;  /* 0x0000000b02027221 */ /* 0x000fc80000000000 */
[----:B------:R-:W-:-:S04]  /*0f10*/  FFMA R5, R2, R5, 0.0013391353422775864601 ;  /* 0x3aaf85ed02057423 */ /* 0x000fc80000000005 */
[----:B------:R-:W-:-:S04]  /*0f20*/  FFMA R5, R2, R5, 0.0096188392490148544312 ;  /* 0x3c1d985602057423 */ /* 0x000fc80000000005 */
[----:B------:R-:W-:-:S04]  /*0f30*/  FFMA R5, R2, R5, 0.055503588169813156128 ;  /* 0x3d6357bb02057423 */ /* 0x000fc80000000005 */
[----:B------:R-:W-:Y:S01]  /*0f40*/  FFMA R9, R2, R5, 0.24022644758224487305 ;  /* 0x3e75fdec02097423 */ /* 0x000fe20000000005 */
[----:B------:R-:W-:Y:S02]  /*0f50*/  SEL R5, RZ, 0x83000000, P0 ;  /* 0x83000000ff057807 */ /* 0x000fe40000000000 */
[----:B------:R-:W-:Y:S01]  /*0f60*/  FSETP.NEU.AND P0, PT, |R0|, +INF , PT ;  /* 0x7f8000000000780b */ /* 0x000fe20003f0d200 */
[----:B------:R-:W-:Y:S01]  /*0f70*/  FFMA R9, R2, R9, 0.69314718246459960938 ;  /* 0x3f31721802097423 */ /* 0x000fe20000000009 */
[----:B------:R-:W-:Y:S02]  /*0f80*/  IADD3 R8, PT, PT, R5, 0x7f000000, RZ ;  /* 0x7f00000005087810 */ /* 0x000fe40007ffe0ff */
[----:B-1----:R-:W-:Y:S01]  /*0f90*/  LEA R10, R10, -R5, 0x17 ;  /* 0x800000050a0a7211 */ /* 0x002fe200078eb8ff */
[----:B------:R-:W-:Y:S01]  /*0fa0*/  FFMA R9, R2, R9, 1 ;  /* 0x3f80000002097423 */ /* 0x000fe20000000009 */
[----:B------:R-:W-:-:S03]  /*0fb0*/  FSEL R5, RZ, +INF , !P2 ;  /* 0x7f800000ff057808 */ /* 0x000fc60005000000 */
[----:B------:R-:W-:-:S04]  /*0fc0*/  FMUL R9, R8, R9 ;  /* 0x0000000908097220 */ /* 0x000fc80000400000 */
[----:B------:R-:W-:Y:S01]  /*0fd0*/  @!P1 FMUL R5, R10, R9 ;  /* 0x000000090a059220 */ /* 0x000fe20000400000 */
[----:B------:R-:W-:Y:S06]  /*0fe0*/  @P0 BRA P3, `(.L_x_16) ;  /* 0x0000000000500947 */ /* 0x000fec0001800000 */
[----:B------:R-:W-:-:S05]  /*0ff0*/  FADD R0, R0, R0 ;  /* 0x0000000000007221 */ /* 0x000fca0000000000 */
[----:B------:R-:W-:Y:S01]  /*1000*/  LOP3.LUT R5, R0, 0x7fffffff, RZ, 0xc0, !PT ;  /* 0x7fffffff00057812 */ /* 0x000fe200078ec0ff */
[----:B------:R-:W-:Y:S06]  /*1010*/  BRA `(.L_x_16) ;  /* 0x0000000000447947 */ /* 0x000fec0003800000 */
.L_x_13:
        /* <DEDUP_REMOVED lines=15> */
.L_x_18:
[----:B------:R-:W-:Y:S05]  /*1110*/  BSYNC.RECONVERGENT B3 ;  /* 0x0000000000037941 */ /* 0x000fea0003800200 */
.L_x_17:
[----:B------:R-:W-:-:S07]  /*1120*/  MOV R5, R0 ;  /* 0x0000000000057202 */ /* 0x000fce0000000f00 */
.L_x_16:
[----:B------:R-:W-:Y:S05]  /*1130*/  BSYNC.RECONVERGENT B2 ;  /* 0x0000000000027941 */ /* 0x000fea0003800200 */
.L_x_12:
        /* <DEDUP_REMOVED lines=14> */
[----:B------:R-:W-:Y:S02]  /*1220*/  MOV R2, R8 ;  /* 0x0000000800027202 */ /* 0x000fe40000000f00 */
[----:B------:R-:W-:Y:S02]  /*1230*/  MOV R3, 0x3f870a3d ;  /* 0x3f870a3d00037802 */ /* 0x000fe40000000f00 */
[----:B------:R-:W-:-:S07]  /*1240*/  MOV R8, 0x1260 ;  /* 0x0000126000087802 */ /* 0x000fce0000000f00 */
[----:B------:R-:W-:Y:S05]  /*1250*/  CALL.REL.NOINC `($__internal_0_$__cuda_sm3x_div_rn_noftz_f32_slowpath) ;  /* 0x0000000800787944 */ /* 0x000fea0003c00000 */
[----:B------:R-:W-:-:S07]  /*1260*/  MOV R0, R2 ;  /* 0x0000000200007202 */ /* 0x000fce0000000f00 */
.L_x_22:
[----:B------:R-:W-:Y:S05]  /*1270*/  BSYNC.RECONVERGENT B3 ;  /* 0x0000000000037941 */ /* 0x000fea0003800200 */
.L_x_21:
        /* <DEDUP_REMOVED lines=49> */
[----:B------:R1:W2:Y:S01]  /*1590*/  F2I.NTZ R10, R3 ;  /* 0x00000003000a7305 */ /* 0x0002a20000203100 */
[----:B0-----:R-:W-:Y:S01]  /*15a0*/  FADD R2, R3, -R8 ;  /* 0x8000000803027221 */ /* 0x001fe20000000000 */
[----:B------:R-:W-:-:S02]  /*15b0*/  FSETP.GT.AND P0, PT, R8, RZ, PT ;  /* 0x000000ff0800720b */ /* 0x000fc40003f04000 */
[----:B-1----:R-:W-:Y:S01]  /*15c0*/  FSEL R3, RZ, +INF , !P2 ;  /* 0x7f800000ff037808 */ /* 0x002fe20005000000 */
        /* <DEDUP_REMOVED lines=8> */
[----:B--2---:R-:W-:Y:S02]  /*1650*/  LEA R10, R10, -R7, 0x17 ;  /* 0x800000070a0a7211 */ /* 0x004fe400078eb8ff */
[----:B------:R-:W-:Y:S01]  /*1660*/  IADD3 R7, PT, PT, R7, 0x7f000000, RZ ;  /* 0x7f00000007077810 */ /* 0x000fe20007ffe0ff */
[----:B------:R-:W-:-:S04]  /*1670*/  FFMA R2, R2, R9, 1 ;  /* 0x3f80000002027423 */ /* 0x000fc80000000009 */
[----:B------:R-:W-:-:S04]  /*1680*/  FMUL R7, R7, R2 ;  /* 0x0000000207077220 */ /* 0x000fc80000400000 */
[----:B------:R-:W-:Y:S01]  /*1690*/  @!P1 FMUL R3, R10, R7 ;  /* 0x000000070a039220 */ /* 0x000fe20000400000 */
[----:B------:R-:W-:Y:S06]  /*16a0*/  @P0 BRA P3, `(.L_x_23) ;  /* 0x00000000004c0947 */ /* 0x000fec0001800000 */
[----:B------:R-:W-:-:S05]  /*16b0*/  FADD R0, R0, R0 ;  /* 0x0000000000007221 */ /* 0x000fca0000000000 */
[----:B------:R-:W-:Y:S01]  /*16c0*/  LOP3.LUT R3, R0, 0x7fffffff, RZ, 0xc0, !PT ;  /* 0x7fffffff00037812 */ /* 0x000fe200078ec0ff */
[----:B------:R-:W-:Y:S06]  /*16d0*/  BRA `(.L_x_23) ;  /* 0x0000000000407947 */ /* 0x000fec0003800000 */
.L_x_20:
        /* <DEDUP_REMOVED lines=15> */
.L_x_24:
[----:B------:R-:W-:Y:S05]  /*17d0*/  BSYNC.RECONVERGENT B3 ;  /* 0x0000000000037941 */ /* 0x000fea0003800200 */
.L_x_23:
[----:B------:R-:W-:Y:S05]  /*17e0*/  BSYNC.RECONVERGENT B2 ;  /* 0x0000000000027941 */ /* 0x000fea0003800200 */
.L_x_19:
[C---:B------:R-:W-:Y:S01]  /*17f0*/  FMUL R7, R5.reuse, 0.35760000348091125488 ;  /* 0x3eb7175905077820 */ /* 0x040fe20000400000 */
[C---:B------:R-:W-:Y:S01]  /*1800*/  FMUL R9, R5.reuse, 0.71520000696182250977 ;  /* 0x3f37175905097820 */ /* 0x040fe20000400000 */
[----:B------:R-:W-:Y:S02]  /*1810*/  FMUL R5, R5, 0.11919999867677688599 ;  /* 0x3df41f2105057820 */ /* 0x000fe40000400000 */
[C---:B------:R-:W-:Y:S01]  /*1820*/  FFMA R2, R6.reuse, 0.41240000724792480469, R7 ;  /* 0x3ed3261806027823 */ /* 0x040fe20000000007 */
[C---:B------:R-:W-:Y:S01]  /*1830*/  FFMA R0, R6.reuse, 0.21259999275207519531, R9 ;  /* 0x3e59b3d006007823 */ /* 0x040fe20000000009 */
[----:B------:R-:W-:Y:S02]  /*1840*/  FFMA R6, R6, 0.019300000742077827454, R5 ;  /* 0x3c9e1b0906067823 */ /* 0x000fe40000000005 */
[C---:B------:R-:W-:Y:S01]  /*1850*/  FFMA R2, R3.reuse, 0.1805000007152557373, R2 ;  /* 0x3e38d4fe03027823 */ /* 0x040fe20000000002 */
[C---:B------:R-:W-:Y:S01]  /*1860*/  FFMA R0, R3.reuse, 0.072200000286102294922, R0 ;  /* 0x3d93dd9803007823 */ /* 0x040fe20000000000 */
[----:B------:R-:W-:-:S03]  /*1870*/  FFMA R3, R3, 0.95050001144409179688, R6 ;  /* 0x3f7353f803037823 */ /* 0x000fc60000000006 */
[----:B------:R-:W-:-:S04]  /*1880*/  FADD R6, R2, R0 ;  /* 0x0000000002067221 */ /* 0x000fc80000000000 */
[----:B------:R-:W-:-:S05]  /*1890*/  FADD R3, R3, R6 ;  /* 0x0000000603037221 */ /* 0x000fca0000000000 */
[----:B------:R-:W-:-:S13]  /*18a0*/  FSETP.NEU.AND P0, PT, R3, RZ, PT ;  /* 0x000000ff0300720b */ /* 0x000fda0003f0d000 */
[----:B------:R-:W0:Y:S02]  /*18b0*/  @!P0 LDC.64 R6, c[0x0][0x388] ;  /* 0x0000e200ff068b82 */ /* 0x000e240000000a00 */
[----:B0-----:R-:W-:-:S05]  /*18c0*/  @!P0 IMAD.WIDE R6, R4, 0x4, R6 ;  /* 0x0000000404068825 */ /* 0x001fca00078e0206 */
[----:B------:R0:W-:Y:S01]  /*18d0*/  @!P0 STG.E desc[UR4][R6.64], RZ ;  /* 0x000000ff06008986 */ /* 0x0001e2000c101904 */
[----:B------:R-:W-:Y:S05]  /*18e0*/  @!P0 EXIT ;  /* 0x000000000000894d */ /* 0x000fea0003800000 */
[----:B0-----:R-:W0:Y:S01]  /*18f0*/  MUFU.RCP R6, R3 ;  /* 0x0000000300067308 */ /* 0x001e220000001000 */
[----:B------:R-:W-:Y:S07]  /*1900*/  BSSY.RECONVERGENT B2, `(.L_x_25) ;  /* 0x000000b000027945 */ /* 0x000fee0003800200 */
[----:B------:R-:W1:Y:S01]  /*1910*/  FCHK P0, R2, R3 ;  /* 0x0000000302007302 */ /* 0x000e620000000000 */
[----:B0-----:R-:W-:-:S04]  /*1920*/  FFMA R5, -R3, R6, 1 ;  /* 0x3f80000003057423 */ /* 0x001fc80000000106 */
[----:B------:R-:W-:-:S04]  /*1930*/  FFMA R5, R6, R5, R6 ;  /* 0x0000000506057223 */ /* 0x000fc80000000006 */
[----:B------:R-:W-:-:S04]  /*1940*/  FFMA R6, R2, R5, RZ ;  /* 0x0000000502067223 */ /* 0x000fc800000000ff */
[----:B------:R-:W-:-:S04]  /*1950*/  FFMA R7, -R3, R6, R2 ;  /* 0x0000000603077223 */ /* 0x000fc80000000102 */
[----:B------:R-:W-:Y:S01]  /*1960*/  FFMA R5, R5, R7, R6 ;  /* 0x0000000705057223 */ /* 0x000fe20000000006 */
[----:B-1----:R-:W-:Y:S06]  /*1970*/  @!P0 BRA `(.L_x_26) ;  /* 0x00000000000c8947 */ /* 0x002fec0003800000 */
[----:B------:R-:W-:-:S07]  /*1980*/  MOV R8, 0x19a0 ;  /* 0x000019a000087802 */ /* 0x000fce0000000f00 */
[----:B------:R-:W-:Y:S05]  /*1990*/  CALL.REL.NOINC `($__internal_0_$__cuda_sm3x_div_rn_noftz_f32_slowpath) ;  /* 0x0000000000a87944 */ /* 0x000fea0003c00000 */
[----:B------:R-:W-:-:S07]  /*19a0*/  MOV R5, R2 ;  /* 0x0000000200057202 */ /* 0x000fce0000000f00 */
.L_x_26:
[----:B------:R-:W-:Y:S05]  /*19b0*/  BSYNC.RECONVERGENT B2 ;  /* 0x0000000000027941 */ /* 0x000fea0003800200 */
.L_x_25:
[----:B------:R-:W0:Y:S01]  /*19c0*/  MUFU.RCP R2, R3 ;  /* 0x0000000300027308 */ /* 0x000e220000001000 */
        /* <DEDUP_REMOVED lines=8> */
[----:B------:R-:W-:Y:S02]  /*1a50*/  MOV R2, R0 ;  /* 0x0000000000027202 */ /* 0x000fe40000000f00 */
[----:B------:R-:W-:-:S07]  /*1a60*/  MOV R8, 0x1a80 ;  /* 0x00001a8000087802 */ /* 0x000fce0000000f00 */
[----:B------:R-:W-:Y:S05]  /*1a70*/  CALL.REL.NOINC `($__internal_0_$__cuda_sm3x_div_rn_noftz_f32_slowpath) ;  /* 0x0000000000707944 */ /* 0x000fea0003c00000 */
.L_x_28:
[----:B------:R-:W-:Y:S05]  /*1a80*/  BSYNC.RECONVERGENT B2 ;  /* 0x0000000000027941 */ /* 0x000fea0003800200 */
.L_x_27:
[----:B------:R-:W-:Y:S01]  /*1a90*/  FADD R7, -R2, 0.18580000102519989014 ;  /* 0x3e3e425b02077421 */ /* 0x000fe20000000100 */
[----:B------:R-:W-:Y:S01]  /*1aa0*/  FADD R2, R5, -0.33199998736381530762 ;  /* 0xbea9fbe705027421 */ /* 0x000fe20000000000 */
[----:B------:R-:W-:Y:S02]  /*1ab0*/  BSSY.RECONVERGENT B2, `(.L_x_29) ;  /* 0x000000d000027945 */ /* 0x000fe40003800200 */
[----:B------:R-:W0:Y:S08]  /*1ac0*/  MUFU.RCP R0, R7 ;  /* 0x0000000700007308 */ /* 0x000e300000001000 */
        /* <DEDUP_REMOVED lines=10> */
[----:B------:R-:W-:-:S07]  /*1b70*/  MOV R0, R2 ;  /* 0x0000000200007202 */ /* 0x000fce0000000f00 */
.L_x_30:
[----:B------:R-:W-:Y:S05]  /*1b80*/  BSYNC.RECONVERGENT B2 ;  /* 0x0000000000027941 */ /* 0x000fea0003800200 */
.L_x_29:
[----:B------:R-:W0:Y:S01]  /*1b90*/  LDC.64 R2, c[0x0][0x388] ;  /* 0x0000e200ff027b82 */ /* 0x000e220000000a00 */
[C---:B------:R-:W-:Y:S01]  /*1ba0*/  FMUL R5, R0.reuse, 449 ;  /* 0x43e0800000057820 */ /* 0x040fe20000400000 */
[----:B------:R-:W-:-:S03]  /*1bb0*/  FMUL R6, R0, 3525 ;  /* 0x455c500000067820 */ /* 0x000fc60000400000 */
[----:B------:R-:W-:-:S04]  /*1bc0*/  FMUL R5, R5, R0 ;  /* 0x0000000005057220 */ /* 0x000fc80000400000 */
[----:B------:R-:W-:-:S04]  /*1bd0*/  FMUL R5, R5, R0 ;  /* 0x0000000005057220 */ /* 0x000fc80000400000 */
[----:B------:R-:W-:-:S04]  /*1be0*/  FFMA R5, R6, R0, R5 ;  /* 0x0000000006057223 */ /* 0x000fc80000000005 */
[----:B------:R-:W-:-:S04]  /*1bf0*/  FFMA R5, R0, 6823.2998046875, R5 ;  /* 0x45d53a6600057823 */ /* 0x000fc80000000005 */
[----:B------:R-:W-:Y:S01]  /*1c00*/  FADD R5, R5, 5520.330078125 ;  /* 0x45ac82a405057421 */ /* 0x000fe20000000000 */
[----:B0-----:R-:W-:-:S05]  /*1c10*/  IMAD.WIDE R2, R4, 0x4, R2 ;  /* 0x0000000404027825 */ /* 0x001fca00078e0202 */
[----:B------:R-:W-:Y:S01]  /*1c20*/  STG.E desc[UR4][R2.64], R5 ;  /* 0x0000000502007986 */ /* 0x000fe2000c101904 */
[----:B------:R-:W-:Y:S05]  /*1c30*/  EXIT ;  /* 0x000000000000794d */ /* 0x000fea0003800000 */
        .weak           $__internal_0_$__cuda_sm3x_div_rn_noftz_f32_slowpath
        .type           $__internal_0_$__cuda_sm3x_div_rn_noftz_f32_slowpath,@function
        .size           $__internal_0_$__cuda_sm3x_div_rn_noftz_f32_slowpath,(.L_x_43 - $__internal_0_$__cuda_sm3x_div_rn_noftz_f32_slowpath)
$__internal_0_$__cuda_sm3x_div_rn_noftz_f32_slowpath:
[----:B------:R-:W-:Y:S01]  /*1c40*/  SHF.R.U32.HI R10, RZ, 0x17, R3 ;  /* 0x00000017ff0a7819 */ /* 0x000fe20000011603 */
[----:B------:R-:W-:Y:S01]  /*1c50*/  BSSY.RECONVERGENT B0, `(.L_x_31) ;  /* 0x0000063000007945 */ /* 0x000fe20003800200 */
[----:B------:R-:W-:Y:S02]  /*1c60*/  SHF.R.U32.HI R11, RZ, 0x17, R2 ;  /* 0x00000017ff0b7819 */ /* 0x000fe40000011602 */
[----:B------:R-:W-:Y:S02]  /*1c70*/  LOP3.LUT R10, R10, 0xff, RZ, 0xc0, !PT ;  /* 0x000000ff0a0a7812 */ /* 0x000fe400078ec0ff */
[----:B------:R-:W-:Y:S02]  /*1c80*/  LOP3.LUT R15, R11, 0xff, RZ, 0xc0, !PT ;  /* 0x000000ff0b0f7812 */ /* 0x000fe400078ec0ff */
[----:B------:R-:W-:Y:S02]  /*1c90*/  IADD3 R14, PT, PT, R10, -0x1, RZ ;  /* 0xffffffff0a0e7810 */ /* 0x000fe40007ffe0ff */
[----:B------:R-:W-:-:S02]  /*1ca0*/  IADD3 R12, PT, PT, R15, -0x1, RZ ;  /* 0xffffffff0f0c7810 */ /* 0x000fc40007ffe0ff */
[----:B------:R-:W-:Y:S02]  /*1cb0*/  ISETP.GT.U32.AND P0, PT, R14, 0xfd, PT ;  /* 0x000000fd0e00780c */ /* 0x000fe40003f04070 */
[----:B------:R-:W-:Y:S02]  /*1cc0*/  MOV R13, R3 ;  /* 0x00000003000d7202 */ /* 0x000fe40000000f00 */
[----:B------:R-:W-:-:S13]  /*1cd0*/  ISETP.GT.U32.OR P0, PT, R12, 0xfd, P0 ;  /* 0x000000fd0c00780c */ /* 0x000fda0000704470 */
[----:B------:R-:W-:Y:S01]  /*1ce0*/  @!P0 MOV R11, RZ ;  /* 0x000000ff000b8202 */ /* 0x000fe20000000f00 */
[----:B------:R-:W-:Y:S06]  /*1cf0*/  @!P0 BRA `(.L_x_32) ;  /* 0x00000000005c8947 */ /* 0x000fec0003800000 */
[----:B------:R-:W-:Y:S02]  /*1d00*/  FSETP.GTU.FTZ.AND P0, PT, |R2|, +INF , PT ;  /* 0x7f8000000200780b */ /* 0x000fe40003f1c200 */
[----:B------:R-:W-:-:S04]  /*1d10*/  FSETP.GTU.FTZ.AND P1, PT, |R3|, +INF , PT ;  /* 0x7f8000000300780b */ /* 0x000fc80003f3c200 */
[----:B------:R-:W-:-:S13]  /*1d20*/  PLOP3.LUT P0, PT, P0, P1, PT, 0xf8, 0x8f ;  /* 0x00000000008f781c */ /* 0x000fda0000703f70 */
[----:B------:R-:W-:Y:S05]  /*1d30*/  @P0 BRA `(.L_x_33) ;  /* 0x00000004004c0947 */ /* 0x000fea0003800000 */
[----:B------:R-:W-:-:S13]  /*1d40*/  LOP3.LUT P0, RZ, R13, 0x7fffffff, R2, 0xc8, !PT ;  /* 0x7fffffff0dff7812 */ /* 0x000fda000780c802 */
[----:B------:R-:W-:Y:S05]  /*1d50*/  @!P0 BRA `(.L_x_34) ;  /* 0x00000004003c8947 */ /* 0x000fea0003800000 */
[C---:B------:R-:W-:Y:S02]  /*1d60*/  FSETP.NEU.FTZ.AND P1, PT, |R2|.reuse, +INF , PT ;  /* 0x7f8000000200780b */ /* 0x040fe40003f3d200 */
[----:B------:R-:W-:Y:S02]  /*1d70*/  FSETP.NEU.FTZ.AND P2, PT, |R3|, +INF , PT ;  /* 0x7f8000000300780b */ /* 0x000fe40003f5d200 */
[----:B------:R-:W-:-:S11]  /*1d80*/  FSETP.NEU.FTZ.AND P0, PT, |R2|, +INF , PT ;  /* 0x7f8000000200780b */ /* 0x000fd60003f1d200 */
[----:B------:R-:W-:Y:S05]  /*1d90*/  @!P2 BRA !P1, `(.L_x_34) ;  /* 0x00000004002ca947 */ /* 0x000fea0004800000 */
[----:B------:R-:W-:-:S04]  /*1da0*/  LOP3.LUT P1, RZ, R2, 0x7fffffff, RZ, 0xc0, !PT ;  /* 0x7fffffff02ff7812 */ /* 0x000fc8000782c0ff */
[----:B------:R-:W-:-:S13]  /*1db0*/  PLOP3.LUT P1, PT, P2, P1, PT, 0x2f, 0xf2 ;  /* 0x0000000000f2781c */ /* 0x000fda0001722577 */
[----:B------:R-:W-:Y:S05]  /*1dc0*/  @P1 BRA `(.L_x_35) ;  /* 0x0000000400181947 */ /* 0x000fea0003800000 */
[----:B------:R-:W-:-:S04]  /*1dd0*/  LOP3.LUT P1, RZ, R13, 0x7fffffff, RZ, 0xc0, !PT ;  /* 0x7fffffff0dff7812 */ /* 0x000fc8000782c0ff */
[----:B------:R-:W-:-:S13]  /*1de0*/  PLOP3.LUT P0, PT, P0, P1, PT, 0x2f, 0xf2 ;  /* 0x0000000000f2781c */ /* 0x000fda0000702577 */
[----:B------:R-:W-:Y:S05]  /*1df0*/  @P0 BRA `(.L_x_36) ;  /* 0x0000000400000947 */ /* 0x000fea0003800000 */
[----:B------:R-:W-:Y:S02]  /*1e00*/  ISETP.GE.AND P0, PT, R12, RZ, PT ;  /* 0x000000ff0c00720c */ /* 0x000fe40003f06270 */
[----:B------:R-:W-:-:S11]  /*1e10*/  ISETP.GE.AND P1, PT, R14, RZ, PT ;  /* 0x000000ff0e00720c */ /* 0x000fd60003f26270 */
[----:B------:R-:W-:Y:S01]  /*1e20*/  @P0 MOV R11, RZ ;  /* 0x000000ff000b0202 */ /* 0x000fe20000000f00 */
[----:B------:R-:W-:Y:S01]  /*1e30*/  @!P0 FFMA R2, R2, 1.84467440737095516160e+19, RZ ;  /* 0x5f80000002028823 */ /* 0x000fe200000000ff */
[----:B------:R-:W-:Y:S01]  /*1e40*/  @!P0 MOV R11, 0xffffffc0 ;  /* 0xffffffc0000b8802 */ /* 0x000fe20000000f00 */
[----:B------:R-:W-:-:S03]  /*1e50*/  @!P1 FFMA R13, R3, 1.84467440737095516160e+19, RZ ;  /* 0x5f800000030d9823 */ /* 0x000fc600000000ff */
[----:B------:R-:W-:-:S07]  /*1e60*/  @!P1 IADD3 R11, PT, PT, R11, 0x40, RZ ;  /* 0x000000400b0b9810 */ /* 0x000fce0007ffe0ff */
.L_x_32:
[----:B------:R-:W-:Y:S01]  /*1e70*/  LEA R12, R10, 0xc0800000, 0x17 ;  /* 0xc08000000a0c7811 */ /* 0x000fe200078eb8ff */
[----:B------:R-:W-:Y:S01]  /*1e80*/  BSSY.RECONVERGENT B1, `(.L_x_37) ;  /* 0x0000036000017945 */ /* 0x000fe20003800200 */
[----:B------:R-:W-:Y:S02]  /*1e90*/  IADD3 R15, PT, PT, R15, -0x7f, RZ ;  /* 0xffffff810f0f7810 */ /* 0x000fe40007ffe0ff */
[----:B------:R-:W-:-:S03]  /*1ea0*/  IADD3 R14, PT, PT, -R12, R13, RZ ;  /* 0x0000000d0c0e7210 */ /* 0x000fc60007ffe1ff */
[C---:B------:R-:W-:Y:S01]  /*1eb0*/  IMAD R2, R15.reuse, -0x800000, R2 ;  /* 0xff8000000f027824 */ /* 0x040fe200078e0202 */
[----:B------:R0:W1:Y:S01]  /*1ec0*/  MUFU.RCP R13, R14 ;  /* 0x0000000e000d7308 */ /* 0x0000620000001000 */
[----:B------:R-:W-:Y:S01]  /*1ed0*/  FADD.FTZ R17, -R14, -RZ ;  /* 0x800000ff0e117221 */ /* 0x000fe20000010100 */
[----:B0-----:R-:W-:-:S04]  /*1ee0*/  IADD3 R14, PT, PT, R15, 0x7f, -R10 ;  /* 0x0000007f0f0e7810 */ /* 0x001fc80007ffe80a */
[----:B------:R-:W-:Y:S01]  /*1ef0*/  IADD3 R11, PT, PT, R14, R11, RZ ;  /* 0x0000000b0e0b7210 */ /* 0x000fe20007ffe0ff */
[----:B-1----:R-:W-:-:S04]  /*1f00*/  FFMA R12, R13, R17, 1 ;  /* 0x3f8000000d0c7423 */ /* 0x002fc80000000011 */
[----:B------:R-:W-:-:S04]  /*1f10*/  FFMA R13, R13, R12, R13 ;  /* 0x0000000c0d0d7223 */ /* 0x000fc8000000000d */
[----:B------:R-:W-:-:S04]  /*1f20*/  FFMA R12, R2, R13, RZ ;  /* 0x0000000d020c7223 */ /* 0x000fc800000000ff */
[----:B------:R-:W-:-:S04]  /*1f30*/  FFMA R16, R17, R12, R2 ;  /* 0x0000000c11107223 */ /* 0x000fc80000000002 */
[----:B------:R-:W-:-:S04]  /*1f40*/  FFMA R12, R13, R16, R12 ;  /* 0x000000100d0c7223 */ /* 0x000fc8000000000c */
[----:B------:R-:W-:-:S04]  /*1f50*/  FFMA R17, R17, R12, R2 ;  /* 0x0000000c11117223 */ /* 0x000fc80000000002 */
[----:B------:R-:W-:-:S05]  /*1f60*/  FFMA R2, R13, R17, R12 ;  /* 0x000000110d027223 */ /* 0x000fca000000000c */
[----:B------:R-:W-:-:S04]  /*1f70*/  SHF.R.U32.HI R10, RZ, 0x17, R2 ;  /* 0x00000017ff0a7819 */ /* 0x000fc80000011602 */
[----:B------:R-:W-:-:S04]  /*1f80*/  LOP3.LUT R10, R10, 0xff, RZ, 0xc0, !PT ;  /* 0x000000ff0a0a7812 */ /* 0x000fc800078ec0ff */
[----:B------:R-:W-:-:S04]  /*1f90*/  IADD3 R14, PT, PT, R10, R11, RZ ;  /* 0x0000000b0a0e7210 */ /* 0x000fc80007ffe0ff */
[----:B------:R-:W-:-:S04]  /*1fa0*/  IADD3 R10, PT, PT, R14, -0x1, RZ ;  /* 0xffffffff0e0a7810 */ /* 0x000fc80007ffe0ff */
[----:B------:R-:W-:-:S13]  /*1fb0*/  ISETP.GE.U32.AND P0, PT, R10, 0xfe, PT ;  /* 0x000000fe0a00780c */ /* 0x000fda0003f06070 */
[----:B------:R-:W-:Y:S05]  /*1fc0*/  @!P0 BRA `(.L_x_38) ;  /* 0x0000000000808947 */ /* 0x000fea0003800000 */
[----:B------:R-:W-:-:S13]  /*1fd0*/  ISETP.GT.AND P0, PT, R14, 0xfe, PT ;  /* 0x000000fe0e00780c */ /* 0x000fda0003f04270 */
[----:B------:R-:W-:Y:S05]  /*1fe0*/  @P0 BRA `(.L_x_39) ;  /* 0x00000000006c0947 */ /* 0x000fea0003800000 */
[----:B------:R-:W-:-:S13]  /*1ff0*/  ISETP.GE.AND P0, PT, R14, 0x1, PT ;  /* 0x000000010e00780c */ /* 0x000fda0003f06270 */
[----:B------:R-:W-:Y:S05]  /*2000*/  @P0 BRA `(.L_x_40) ;  /* 0x0000000000740947 */ /* 0x000fea0003800000 */
[----:B------:R-:W-:Y:S02]  /*2010*/  ISETP.GE.AND P0, PT, R14, -0x18, PT ;  /* 0xffffffe80e00780c */ /* 0x000fe40003f06270 */
[----:B------:R-:W-:-:S11]  /*2020*/  LOP3.LUT R2, R2, 0x80000000, RZ, 0xc0, !PT ;  /* 0x8000000002027812 */ /* 0x000fd600078ec0ff */
[----:B------:R-:W-:Y:S05]  /*2030*/  @!P0 BRA `(.L_x_40) ;  /* 0x0000000000688947 */ /* 0x000fea0003800000 */
[CCC-:B------:R-:W-:Y:S01]  /*2040*/  FFMA.RZ R10, R13.reuse, R17.reuse, R12.reuse ;  /* 0x000000110d0a7223 */ /* 0x1c0fe2000000c00c */
[C---:B------:R-:W-:Y:S02]  /*2050*/  ISETP.NE.AND P2, PT, R14.reuse, RZ, PT ;  /* 0x000000ff0e00720c */ /* 0x040fe40003f45270 */
[----:B------:R-:W-:Y:S02]  /*2060*/  ISETP.NE.AND P1, PT, R14, RZ, PT ;  /* 0x000000ff0e00720c */ /* 0x000fe40003f25270 */
[----:B------:R-:W-:Y:S01]  /*2070*/  LOP3.LUT R11, R10, 0x7fffff, RZ, 0xc0, !PT ;  /* 0x007fffff0a0b7812 */ /* 0x000fe200078ec0ff */
[CCC-:B------:R-:W-:Y:S01]  /*2080*/  FFMA.RP R10, R13.reuse, R17.reuse, R12.reuse ;  /* 0x000000110d0a7223 */ /* 0x1c0fe2000000800c */
[----:B------:R-:W-:Y:S01]  /*2090*/  FFMA.RM R13, R13, R17, R12 ;  /* 0x000000110d0d7223 */ /* 0x000fe2000000400c */
[----:B------:R-:W-:Y:S02]  /*20a0*/  IADD3 R12, PT, PT, R14, 0x20, RZ ;  /* 0x000000200e0c7810 */ /* 0x000fe40007ffe0ff */
[----:B------:R-:W-:-:S02]  /*20b0*/  LOP3.LUT R11, R11, 0x800000, RZ, 0xfc, !PT ;  /* 0x008000000b0b7812 */ /* 0x000fc400078efcff */
[----:B------:R-:W-:Y:S02]  /*20c0*/  IADD3 R14, PT, PT, -R14, RZ, RZ ;  /* 0x000000ff0e0e7210 */ /* 0x000fe40007ffe1ff */
[----:B------:R-:W-:Y:S02]  /*20d0*/  SHF.L.U32 R12, R11, R12, RZ ;  /* 0x0000000c0b0c7219 */ /* 0x000fe400000006ff */
[----:B------:R-:W-:Y:S02]  /*20e0*/  FSETP.NEU.FTZ.AND P0, PT, R10, R13, PT ;  /* 0x0000000d0a00720b */ /* 0x000fe40003f1d000 */
[----:B------:R-:W-:Y:S02]  /*20f0*/  SEL R10, R14, RZ, P2 ;  /* 0x000000ff0e0a7207 */ /* 0x000fe40001000000 */
[----:B------:R-:W-:Y:S02]  /*2100*/  ISETP.NE.AND P1, PT, R12, RZ, P1 ;  /* 0x000000ff0c00720c */ /* 0x000fe40000f25270 */
[----:B------:R-:W-:-:S02]  /*2110*/  SHF.R.U32.HI R10, RZ, R10, R11 ;  /* 0x0000000aff0a7219 */ /* 0x000fc4000001160b */
[----:B------:R-:W-:Y:S02]  /*2120*/  PLOP3.LUT P0, PT, P0, P1, PT, 0xf8, 0x8f ;  /* 0x00000000008f781c */ /* 0x000fe40000703f70 */
[----:B------:R-:W-:Y:S02]  /*2130*/  SHF.R.U32.HI R12, RZ, 0x1, R10 ;  /* 0x00000001ff0c7819 */ /* 0x000fe4000001160a */
[----:B------:R-:W-:-:S04]  /*2140*/  SEL R11, RZ, 0x1, !P0 ;  /* 0x00000001ff0b7807 */ /* 0x000fc80004000000 */
[----:B------:R-:W-:-:S04]  /*2150*/  LOP3.LUT R11, R11, 0x1, R12, 0xf8, !PT ;  /* 0x000000010b0b7812 */ /* 0x000fc800078ef80c */
[----:B------:R-:W-:-:S04]  /*2160*/  LOP3.LUT R11, R11, R10, RZ, 0xc0, !PT ;  /* 0x0000000a0b0b7212 */ /* 0x000fc800078ec0ff */
[----:B------:R-:W-:-:S04]  /*2170*/  IADD3 R11, PT, PT, R12, R11, RZ ;  /* 0x0000000b0c0b7210 */ /* 0x000fc80007ffe0ff */
[----:B------:R-:W-:Y:S01]  /*2180*/  LOP3.LUT R2, R11, R2, RZ, 0xfc, !PT ;  /* 0x000000020b027212 */ /* 0x000fe200078efcff */
[----:B------:R-:W-:Y:S06]  /*2190*/  BRA `(.L_x_40) ;  /* 0x0000000000107947 */ /* 0x000fec0003800000 */
.L_x_39:
[----:B------:R-:W-:-:S04]  /*21a0*/  LOP3.LUT R2, R2, 0x80000000, RZ, 0xc0, !PT ;  /* 0x8000000002027812 */ /* 0x000fc800078ec0ff */
[----:B------:R-:W-:Y:S01]  /*21b0*/  LOP3.LUT R2, R2, 0x7f800000, RZ, 0xfc, !PT ;  /* 0x7f80000002027812 */ /* 0x000fe200078efcff */
[----:B------:R-:W-:Y:S06]  /*21c0*/  BRA `(.L_x_40) ;  /* 0x0000000000047947 */ /* 0x000fec0003800000 */
.L_x_38:
[----:B------:R-:W-:-:S07]  /*21d0*/  LEA R2, R11, R2, 0x17 ;  /* 0x000000020b027211 */ /* 0x000fce00078eb8ff */
.L_x_40:
[----:B------:R-:W-:Y:S05]  /*21e0*/  BSYNC.RECONVERGENT B1 ;  /* 0x0000000000017941 */ /* 0x000fea0003800200 */
.L_x_37:
[----:B------:R-:W-:Y:S05]  /*21f0*/  BRA `(.L_x_41) ;  /* 0x0000000000207947 */ /* 0x000fea0003800000 */
.L_x_36:
[----:B------:R-:W-:-:S04]  /*2200*/  LOP3.LUT R2, R13, 0x80000000, R2, 0x48, !PT ;  /* 0x800000000d027812 */ /* 0x000fc800078e4802 */
[----:B------:R-:W-:Y:S01]  /*2210*/  LOP3.LUT R2, R2, 0x7f800000, RZ, 0xfc, !PT ;  /* 0x7f80000002027812 */ /* 0x000fe200078efcff */
[----:B------:R-:W-:Y:S06]  /*2220*/  BRA `(.L_x_41) ;  /* 0x0000000000147947 */ /* 0x000fec0003800000 */
.L_x_35:
[----:B------:R-:W-:Y:S01]  /*2230*/  LOP3.LUT R2, R13, 0x80000000, R2, 0x48, !PT ;  /* 0x800000000d027812 */ /* 0x000fe200078e4802 */
[----:B------:R-:W-:Y:S06]  /*2240*/  BRA `(.L_x_41) ;  /* 0x00000000000c7947 */ /* 0x000fec0003800000 */
.L_x_34:
[----:B------:R-:W0:Y:S01]  /*2250*/  MUFU.RSQ R2, -QNAN ;  /* 0xffc0000000027908 */ /* 0x000e220000001400 */
[----:B------:R-:W-:Y:S05]  /*2260*/  BRA `(.L_x_41) ;  /* 0x0000000000047947 */ /* 0x000fea0003800000 */
.L_x_33:
[----:B------:R-:W-:-:S07]  /*2270*/  FADD.FTZ R2, R2, R3 ;  /* 0x0000000302027221 */ /* 0x000fce0000010000 */
.L_x_41:
[----:B------:R-:W-:Y:S05]  /*2280*/  BSYNC.RECONVERGENT B0 ;  /* 0x0000000000007941 */ /* 0x000fea0003800200 */
.L_x_31:
[----:B------:R-:W-:Y:S01]  /*2290*/  HFMA2 R11, -RZ, RZ, 0, 0 ;  /* 0x00000000ff0b7431 */ /* 0x000fe200000001ff */
[----:B------:R-:W-:-:S04]  /*22a0*/  MOV R10, R8 ;  /* 0x00000008000a7202 */ /* 0x000fc80000000f00 */
[----:B0-----:R-:W-:Y:S05]  /*22b0*/  RET.REL.NODEC R10 `(_Z30computeColorTemperaturesKernelPK6rgba_tPfi) ;  /* 0xffffffdc0a507950 */ /* 0x001fea0003c3ffff */
.L_x_42:
[----:B------:R-:W-:-:S00]  /*22c0*/  BRA `(.L_x_42) ;  /* 0xfffffffc00fc7947 */ /* 0x000fc0000383ffff */
[----:B------:R-:W-:-:S00]  /*22d0*/  NOP ;  /* 0x0000000000007918 */ /* 0x000fc00000000000 */
        /* <DEDUP_REMOVED lines=10> */
.L_x_43:


//--------------------- .nv.shared.reserved.0     --------------------------
	.section	.nv.shared.reserved.0,"aw",@nobits
	.weak		__nv_reservedSMEM_offset_0_alias
	.size		__nv_reservedSMEM_offset_0_alias, 0, 64
	.other		__nv_reservedSMEM_offset_0_alias,@"STO_CUDA_RESERVED_SHARED STV_DEFAULT"
__nv_reservedSMEM_offset_0_alias:
	.zero		0
	.zero		64


//--------------------- .nv.constant0._Z30computeColorTemperaturesKernelPK6rgba_tPfi --------------------------
	.section	.nv.constant0._Z30computeColorTemperaturesKernelPK6rgba_tPfi,"a",@progbits
	.sectionflags	@""
	.align	4
.nv.constant0._Z30computeColorTemperaturesKernelPK6rgba_tPfi:
	.zero		916


//--------------------- SYMBOLS --------------------------

	.type		.nv.reservedSmem.offset0,@object
	.size		.nv.reservedSmem.offset0,0x4
